	.target	sm_90a

	.elftype	@"ET_EXEC"


//--------------------- .note.nv.tkinfo           --------------------------
	.section	.note.nv.tkinfo,"",@"SHT_NOTE"
	.sectionflags	@"SHF_NOTE_NV_TKINFO"
	.tkinfo
        /*0018*/ 	.word	0x00000002
        /*0030*/ 	.string	""
        /*0030*/ 	.string	"ptxas"
        /*0030*/ 	.string	"Cuda compilation tools, release 13.0, V13.0.88"
        /*0030*/ 	.string	"Build cuda_13.0.r13.0/compiler.36424714_0"
        /*0030*/ 	.string	"-arch sm_90a -m 64 "



//--------------------- .note.nv.cuinfo           --------------------------
	.section	.note.nv.cuinfo,"",@"SHT_NOTE"
	.sectionflags	@"SHF_NOTE_NV_CUINFO"
        /*0018*/ 	.short	0x0002
        /*001a*/ 	.short	0x005a
        /*001c*/ 	.short	0x0082
	.zero		2


//--------------------- .nv.info                  --------------------------
	.section	.nv.info,"",@"SHT_CUDA_INFO"
	.align	4


	//----- nvinfo : EIATTR_REGCOUNT
	.align		4
        /*0000*/ 	.byte	0x04, 0x2f
        /*0002*/ 	.short	(.L_15 - .L_14)
	.align		4
.L_14:
        /*0004*/ 	.word	index@(_ZN7cutlass13device_kernelINS_4gemm6kernel13GemmUniversalIN4cute5tupleIJiiiiEEENS1_10collective13CollectiveMmaINS1_34MainloopSm90TmaGmmaWarpSpecializedILi4ENS5_IJNS4_1CILi2EEENSA_ILi1EEESC_EEENS1_35KernelTmaWarpSpecializedCooperativeEEENS5_IJNSA_ILi256EEENSA_ILi128EEENSA_ILi64EEEEEEaNS5_IJlSC_lEEEaSK_NS4_8TiledMMAINS4_8MMA_AtomIJNS4_4SM904GMMA27MMA_64x128x32_S32S8S8_SS_TNEEEENS4_6LayoutISD_NS5_IJSC_NSA_ILi0EEESS_EEEEENS5_IJNS4_10UnderscoreESV_SV_EEEEENS4_13SM90_TMA_LOADENS4_14ComposedLayoutINS4_7SwizzleILi2ELi4ELi3EEENS4_18smem_ptr_flag_bitsILi8EEENSR_INS5_IJNSA_ILi8EEESI_EEENS5_IJSI_SC_EEEEEEEvNS4_8identityENS4_23SM90_TMA_LOAD_MULTICASTES18_vS19_EENS_8epilogue10collective6detail29Sm90TmaWarpSpecializedAdapterINS1D_15DefaultEpilogueIaSK_SK_NS1C_6thread17LinearCombinationIaLi1EiiLNS1H_9ScaleType4KindE0ELNS_15FloatRoundStyleE2EaEENS1_15EpilogueDefaultEEEEEvvEEEEvNT_6ParamsE)
        /*0008*/ 	.word	0x000000a8


	//----- nvinfo : EIATTR_FRAME_SIZE
	.align		4
.L_15:
        /*000c*/ 	.byte	0x04, 0x11
        /*000e*/ 	.short	(.L_17 - .L_16)
	.align		4
.L_16:
        /*0010*/ 	.word	index@(_ZN7cutlass13device_kernelINS_4gemm6kernel13GemmUniversalIN4cute5tupleIJiiiiEEENS1_10collective13CollectiveMmaINS1_34MainloopSm90TmaGmmaWarpSpecializedILi4ENS5_IJNS4_1CILi2EEENSA_ILi1EEESC_EEENS1_35KernelTmaWarpSpecializedCooperativeEEENS5_IJNSA_ILi256EEENSA_ILi128EEENSA_ILi64EEEEEEaNS5_IJlSC_lEEEaSK_NS4_8TiledMMAINS4_8MMA_AtomIJNS4_4SM904GMMA27MMA_64x128x32_S32S8S8_SS_TNEEEENS4_6LayoutISD_NS5_IJSC_NSA_ILi0EEESS_EEEEENS5_IJNS4_10UnderscoreESV_SV_EEEEENS4_13SM90_TMA_LOADENS4_14ComposedLayoutINS4_7SwizzleILi2ELi4ELi3EEENS4_18smem_ptr_flag_bitsILi8EEENSR_INS5_IJNSA_ILi8EEESI_EEENS5_IJSI_SC_EEEEEEEvNS4_8identityENS4_23SM90_TMA_LOAD_MULTICASTES18_vS19_EENS_8epilogue10collective6detail29Sm90TmaWarpSpecializedAdapterINS1D_15DefaultEpilogueIaSK_SK_NS1C_6thread17LinearCombinationIaLi1EiiLNS1H_9ScaleType4KindE0ELNS_15FloatRoundStyleE2EaEENS1_15EpilogueDefaultEEEEEvvEEEEvNT_6ParamsE)
        /*0014*/ 	.word	0x00000000


	//----- nvinfo : EIATTR_MIN_STACK_SIZE
	.align		4
.L_17:
        /*0018*/ 	.byte	0x04, 0x12
        /*001a*/ 	.short	(.L_19 - .L_18)
	.align		4
.L_18:
        /*001c*/ 	.word	index@(_ZN7cutlass13device_kernelINS_4gemm6kernel13GemmUniversalIN4cute5tupleIJiiiiEEENS1_10collective13CollectiveMmaINS1_34MainloopSm90TmaGmmaWarpSpecializedILi4ENS5_IJNS4_1CILi2EEENSA_ILi1EEESC_EEENS1_35KernelTmaWarpSpecializedCooperativeEEENS5_IJNSA_ILi256EEENSA_ILi128EEENSA_ILi64EEEEEEaNS5_IJlSC_lEEEaSK_NS4_8TiledMMAINS4_8MMA_AtomIJNS4_4SM904GMMA27MMA_64x128x32_S32S8S8_SS_TNEEEENS4_6LayoutISD_NS5_IJSC_NSA_ILi0EEESS_EEEEENS5_IJNS4_10UnderscoreESV_SV_EEEEENS4_13SM90_TMA_LOADENS4_14ComposedLayoutINS4_7SwizzleILi2ELi4ELi3EEENS4_18smem_ptr_flag_bitsILi8EEENSR_INS5_IJNSA_ILi8EEESI_EEENS5_IJSI_SC_EEEEEEEvNS4_8identityENS4_23SM90_TMA_LOAD_MULTICASTES18_vS19_EENS_8epilogue10collective6detail29Sm90TmaWarpSpecializedAdapterINS1D_15DefaultEpilogueIaSK_SK_NS1C_6thread17LinearCombinationIaLi1EiiLNS1H_9ScaleType4KindE0ELNS_15FloatRoundStyleE2EaEENS1_15EpilogueDefaultEEEEEvvEEEEvNT_6ParamsE)
        /*0020*/ 	.word	0x00000000
.L_19:


//--------------------- .nv.compat                --------------------------
	.section	.nv.compat,"",@"SHT_CUDA_COMPAT_INFO"
	.align	4
        /*0000*/ 	.byte	0x02, 0x09, 0x01, 0x00, 0x02, 0x02, 0x04, 0x00, 0x02, 0x05, 0x05, 0x00, 0x03, 0x07, 0x01, 0x01
        /*0010*/ 	.byte	0x02, 0x03, 0x01, 0x00, 0x02, 0x06, 0x01, 0x00, 0x04, 0x0b, 0x08, 0x00, 0x00, 0x00, 0x00, 0x00
        /*0020*/ 	.byte	0x00, 0x00, 0x00, 0x00


//--------------------- .nv.info._ZN7cutlass13device_kernelINS_4gemm6kernel13GemmUniversalIN4cute5tupleIJiiiiEEENS1_10collective13CollectiveMmaINS1_34MainloopSm90TmaGmmaWarpSpecializedILi4ENS5_IJNS4_1CILi2EEENSA_ILi1EEESC_EEENS1_35KernelTmaWarpSpecializedCooperativeEEENS5_IJNSA_ILi256EEENSA_ILi128EEENSA_ILi64EEEEEEaNS5_IJlSC_lEEEaSK_NS4_8TiledMMAINS4_8MMA_AtomIJNS4_4SM904GMMA27MMA_64x128x32_S32S8S8_SS_TNEEEENS4_6LayoutISD_NS5_IJSC_NSA_ILi0EEESS_EEEEENS5_IJNS4_10UnderscoreESV_SV_EEEEENS4_13SM90_TMA_LOADENS4_14ComposedLayoutINS4_7SwizzleILi2ELi4ELi3EEENS4_18smem_ptr_flag_bitsILi8EEENSR_INS5_IJNSA_ILi8EEESI_EEENS5_IJSI_SC_EEEEEEEvNS4_8identityENS4_23SM90_TMA_LOAD_MULTICASTES18_vS19_EENS_8epilogue10collective6detail29Sm90TmaWarpSpecializedAdapterINS1D_15DefaultEpilogueIaSK_SK_NS1C_6thread17LinearCombinationIaLi1EiiLNS1H_9ScaleType4KindE0ELNS_15FloatRoundStyleE2EaEENS1_15EpilogueDefaultEEEEEvvEEEEvNT_6ParamsE --------------------------
	.section	.nv.info._ZN7cutlass13device_kernelINS_4gemm6kernel13GemmUniversalIN4cute5tupleIJiiiiEEENS1_10collective13CollectiveMmaINS1_34MainloopSm90TmaGmmaWarpSpecializedILi4ENS5_IJNS4_1CILi2EEENSA_ILi1EEESC_EEENS1_35KernelTmaWarpSpecializedCooperativeEEENS5_IJNSA_ILi256EEENSA_ILi128EEENSA_ILi64EEEEEEaNS5_IJlSC_lEEEaSK_NS4_8TiledMMAINS4_8MMA_AtomIJNS4_4SM904GMMA27MMA_64x128x32_S32S8S8_SS_TNEEEENS4_6LayoutISD_NS5_IJSC_NSA_ILi0EEESS_EEEEENS5_IJNS4_10UnderscoreESV_SV_EEEEENS4_13SM90_TMA_LOADENS4_14ComposedLayoutINS4_7SwizzleILi2ELi4ELi3EEENS4_18smem_ptr_flag_bitsILi8EEENSR_INS5_IJNSA_ILi8EEESI_EEENS5_IJSI_SC_EEEEEEEvNS4_8identityENS4_23SM90_TMA_LOAD_MULTICASTES18_vS19_EENS_8epilogue10collective6detail29Sm90TmaWarpSpecializedAdapterINS1D_15DefaultEpilogueIaSK_SK_NS1C_6thread17LinearCombinationIaLi1EiiLNS1H_9ScaleType4KindE0ELNS_15FloatRoundStyleE2EaEENS1_15EpilogueDefaultEEEEEvvEEEEvNT_6ParamsE,"",@"SHT_CUDA_INFO"
	.sectionflags	@""
	.align	4


	//----- nvinfo : EIATTR_CUDA_API_VERSION
	.align		4
        /*0000*/ 	.byte	0x04, 0x37
        /*0002*/ 	.short	(.L_21 - .L_20)
.L_20:
        /*0004*/ 	.word	0x00000082


	//----- nvinfo : EIATTR_KPARAM_INFO
	.align		4
.L_21:
        /*0008*/ 	.byte	0x04, 0x17
        /*000a*/ 	.short	(.L_23 - .L_22)
.L_22:
        /*000c*/ 	.word	0x00000000
        /*0010*/ 	.short	0x0000
        /*0012*/ 	.short	0x0070
        /*0014*/ 	.byte	0x00, 0xf0, 0x01, 0x10


	//----- nvinfo : EIATTR_SPARSE_MMA_MASK
	.align		4
.L_23:
        /*0018*/ 	.byte	0x03, 0x50
        /*001a*/ 	.short	0x0000


	//----- nvinfo : EIATTR_MAXREG_COUNT
	.align		4
        /*001c*/ 	.byte	0x03, 0x1b
        /*001e*/ 	.short	0x00a8


	//----- nvinfo : EIATTR_NUM_BARRIERS
	.align		4
        /*0020*/ 	.byte	0x02, 0x4c
        /*0022*/ 	.byte	0x01
	.zero		1


	//----- nvinfo : EIATTR_EXTERNS
	.align		4
        /*0024*/ 	.byte	0x04, 0x0f
        /*0026*/ 	.short	(.L_25 - .L_24)


	//   ....[0]....
	.align		4
.L_24:
        /*0028*/ 	.word	index@(__assertfail)


	//----- nvinfo : EIATTR_MERCURY_ISA_VERSION
	.align		4
.L_25:
        /*002c*/ 	.byte	0x03, 0x5f
        /*002e*/ 	.short	0x0101


	//----- nvinfo : EIATTR_INT_WARP_WIDE_INSTR_OFFSETS
	.align		4
        /*0030*/ 	.byte	0x04, 0x31
        /*0032*/ 	.short	(.L_27 - .L_26)


	//   ....[0]....
.L_26:
        /*0034*/ 	.word	0x00000480


	//   ....[1]....
        /*0038*/ 	.word	0x000004b0


	//   ....[2]....
        /*003c*/ 	.word	0x00000670


	//   ....[3]....
        /*0040*/ 	.word	0x00001c50


	//----- nvinfo : EIATTR_COOP_GROUP_MASK_REGIDS
	.align		4
.L_27:
        /*0044*/ 	.byte	0x04, 0x29
        /*0046*/ 	.short	(.L_29 - .L_28)


	//   ....[0]....
.L_28:
        /*0048*/ 	.word	0xffffffff


	//   ....[1]....
        /*004c*/ 	.word	0xffffffff


	//   ....[2]....
        /*0050*/ 	.word	0xffffffff


	//   ....[3]....
        /*0054*/ 	.word	0xffffffff


	//   ....[4]....
        /*0058*/ 	.word	0xffffffff


	//   ....[5]....
        /*005c*/ 	.word	0xffffffff


	//----- nvinfo : EIATTR_COOP_GROUP_INSTR_OFFSETS
	.align		4
.L_29:
        /*0060*/ 	.byte	0x04, 0x28
        /*0062*/ 	.short	(.L_31 - .L_30)


	//   ....[0]....
.L_30:
        /*0064*/ 	.word	0x00000060


	//   ....[1]....
        /*0068*/ 	.word	0x00000070


	//   ....[2]....
        /*006c*/ 	.word	0x00000130


	//   ....[3]....
        /*0070*/ 	.word	0x000002d0


	//   ....[4]....
        /*0074*/ 	.word	0x000007f0


	//   ....[5]....
        /*0078*/ 	.word	0x00001230


	//----- nvinfo : EIATTR_REG_RECONFIG
	.align		4
.L_31:
        /*007c*/ 	.byte	0x01, 0x54
	.zero		2


	//----- nvinfo : EIATTR_SYSCALL_OFFSETS
	.align		4
        /*0080*/ 	.byte	0x04, 0x46
        /*0082*/ 	.short	(.L_33 - .L_32)


	//   ....[0]....
.L_32:
        /*0084*/ 	.word	0x00001400


	//----- nvinfo : EIATTR_MBARRIER_INSTR_OFFSETS
	.align		4
.L_33:
        /*0088*/ 	.byte	0x04, 0x39
        /*008a*/ 	.short	(.L_35 - .L_34)


	//   ....[0]....
.L_34:
        /*008c*/ 	.word	0x00000230
        /*0090*/ 	.word	0x000000ff
        /*0094*/ 	.word	0x00000000
        /*0098*/ 	.short	0x0100
        /*009a*/ 	.byte	0x08
	.zero		1


	//   ....[1]....
        /*009c*/ 	.word	0x00000240
        /*00a0*/ 	.word	0x000000ff
        /*00a4*/ 	.word	0x00000020
        /*00a8*/ 	.short	0x0100
        /*00aa*/ 	.byte	0x08
	.zero		1


	//   ....[2]....
        /*00ac*/ 	.word	0x00000250
        /*00b0*/ 	.word	0x000000ff
        /*00b4*/ 	.word	0x00000008
        /*00b8*/ 	.short	0x0100
        /*00ba*/ 	.byte	0x08
	.zero		1


	//   ....[3]....
        /*00bc*/ 	.word	0x00000260
        /*00c0*/ 	.word	0x000000ff
        /*00c4*/ 	.word	0x00000028
        /*00c8*/ 	.short	0x0100
        /*00ca*/ 	.byte	0x08
	.zero		1


	//   ....[4]....
        /*00cc*/ 	.word	0x00000270
        /*00d0*/ 	.word	0x000000ff
        /*00d4*/ 	.word	0x00000010
        /*00d8*/ 	.short	0x0100
        /*00da*/ 	.byte	0x08
	.zero		1


	//   ....[5]....
        /*00dc*/ 	.word	0x00000280
        /*00e0*/ 	.word	0x000000ff
        /*00e4*/ 	.word	0x00000030
        /*00e8*/ 	.short	0x0100
        /*00ea*/ 	.byte	0x08
	.zero		1


	//   ....[6]....
        /*00ec*/ 	.word	0x00000290
        /*00f0*/ 	.word	0x000000ff
        /*00f4*/ 	.word	0x00000018
        /*00f8*/ 	.short	0x0100
        /*00fa*/ 	.byte	0x08
	.zero		1


	//   ....[7]....
        /*00fc*/ 	.word	0x000002a0
        /*0100*/ 	.word	0x000000ff
        /*0104*/ 	.word	0x00000038
        /*0108*/ 	.short	0x0100
        /*010a*/ 	.byte	0x08
	.zero		1


	//   ....[8]....
        /*010c*/ 	.word	0x000006f0
        /*0110*/ 	.word	0x000000ff
        /*0114*/ 	.word	0x00000050
        /*0118*/ 	.short	0x0100
        /*011a*/ 	.byte	0x06
	.zero		1


	//   ....[9]....
        /*011c*/ 	.word	0x00000780
        /*0120*/ 	.word	0x000000ff
        /*0124*/ 	.word	0x00000058
        /*0128*/ 	.short	0x0100
        /*012a*/ 	.byte	0x06
	.zero		1


	//   ....[10]....
        /*012c*/ 	.word	0x000014d0
        /*0130*/ 	.word	0x00000003
        /*0134*/ 	.word	0x00000000
        /*0138*/ 	.short	0x010a
        /*013a*/ 	.byte	0x3f
	.zero		1


	//   ....[11]....
        /*013c*/ 	.word	0x00001510
        /*0140*/ 	.word	0x00000003
        /*0144*/ 	.word	0x00000000
        /*0148*/ 	.short	0x010a
        /*014a*/ 	.byte	0x3f
	.zero		1


	//   ....[12]....
        /*014c*/ 	.word	0x00001890
        /*0150*/ 	.word	0x00000005
        /*0154*/ 	.word	0x00000000
        /*0158*/ 	.short	0x010a
        /*015a*/ 	.byte	0x3f
	.zero		1


	//   ....[13]....
        /*015c*/ 	.word	0x000018d0
        /*0160*/ 	.word	0x00000005
        /*0164*/ 	.word	0x00000000
        /*0168*/ 	.short	0x010a
        /*016a*/ 	.byte	0x3f
	.zero		1


	//   ....[14]....
        /*016c*/ 	.word	0x00001af0
        /*0170*/ 	.word	0x00000005
        /*0174*/ 	.word	0x00000000
        /*0178*/ 	.short	0x0101
        /*017a*/ 	.byte	0x3f
	.zero		1


	//   ....[15]....
        /*017c*/ 	.word	0x00001cd0
        /*0180*/ 	.word	0x00000003
        /*0184*/ 	.word	0x00000000
        /*0188*/ 	.short	0x0101
        /*018a*/ 	.byte	0x3f
	.zero		1


	//   ....[16]....
        /*018c*/ 	.word	0x00009330
        /*0190*/ 	.word	0x00000014
        /*0194*/ 	.word	0x00000020
        /*0198*/ 	.short	0x010a
        /*019a*/ 	.byte	0x3f
	.zero		1


	//   ....[17]....
        /*019c*/ 	.word	0x000096f0
        /*01a0*/ 	.word	0x00000005
        /*01a4*/ 	.word	0x00000058
        /*01a8*/ 	.short	0x0101
        /*01aa*/ 	.byte	0x3f
	.zero		1


	//   ....[18]....
        /*01ac*/ 	.word	0x00009e10
        /*01b0*/ 	.word	0x00000007
        /*01b4*/ 	.word	0x00000000
        /*01b8*/ 	.short	0x010a
        /*01ba*/ 	.byte	0x3f
	.zero		1


	//   ....[19]....
        /*01bc*/ 	.word	0x00009e90
        /*01c0*/ 	.word	0x00000008
        /*01c4*/ 	.word	0x00000000
        /*01c8*/ 	.short	0x010a
        /*01ca*/ 	.byte	0x3f
	.zero		1


	//   ....[20]....
        /*01cc*/ 	.word	0x00009f20
        /*01d0*/ 	.word	0x0000000b
        /*01d4*/ 	.word	0x00000000
        /*01d8*/ 	.short	0x010a
        /*01da*/ 	.byte	0x3f
	.zero		1


	//   ....[21]....
        /*01dc*/ 	.word	0x00009fb0
        /*01e0*/ 	.word	0x00000003
        /*01e4*/ 	.word	0x00000000
        /*01e8*/ 	.short	0x010a
        /*01ea*/ 	.byte	0x3f
	.zero		1


	//   ....[22]....
        /*01ec*/ 	.word	0x0000a010
        /*01f0*/ 	.word	0x00000003
        /*01f4*/ 	.word	0x00000000
        /*01f8*/ 	.short	0x010a
        /*01fa*/ 	.byte	0x3f
	.zero		1


	//   ....[23]....
        /*01fc*/ 	.word	0x0000a060
        /*0200*/ 	.word	0x00000005
        /*0204*/ 	.word	0x00000000
        /*0208*/ 	.short	0x010a
        /*020a*/ 	.byte	0x3f
	.zero		1


	//   ....[24]....
        /*020c*/ 	.word	0x0000a130
        /*0210*/ 	.word	0x00000014
        /*0214*/ 	.word	0x00000020
        /*0218*/ 	.short	0x010a
        /*021a*/ 	.byte	0x3f
	.zero		1


	//   ....[25]....
        /*021c*/ 	.word	0x0000a200
        /*0220*/ 	.word	0x00000007
        /*0224*/ 	.word	0x00000000
        /*0228*/ 	.short	0x010a
        /*022a*/ 	.byte	0x3f
	.zero		1


	//   ....[26]....
        /*022c*/ 	.word	0x0000a250
        /*0230*/ 	.word	0x00000008
        /*0234*/ 	.word	0x00000000
        /*0238*/ 	.short	0x010a
        /*023a*/ 	.byte	0x3f
	.zero		1


	//   ....[27]....
        /*023c*/ 	.word	0x0000a2a0
        /*0240*/ 	.word	0x0000000b
        /*0244*/ 	.word	0x00000000
        /*0248*/ 	.short	0x010a
        /*024a*/ 	.byte	0x3f
	.zero		1


	//----- nvinfo : EIATTR_NUM_MBARRIERS
	.align		4
.L_35:
        /*024c*/ 	.byte	0x03, 0x38
        /*024e*/ 	.short	0x000a


	//----- nvinfo : EIATTR_EXIT_INSTR_OFFSETS
	.align		4
        /*0250*/ 	.byte	0x04, 0x1c
        /*0252*/ 	.short	(.L_37 - .L_36)


	//   ....[0]....
.L_36:
        /*0254*/ 	.word	0x00000950


	//   ....[1]....
        /*0258*/ 	.word	0x00001170


	//   ....[2]....
        /*025c*/ 	.word	0x00008a30


	//   ....[3]....
        /*0260*/ 	.word	0x00008f90


	//   ....[4]....
        /*0264*/ 	.word	0x0000a000


	//----- nvinfo : EIATTR_MAX_THREADS
	.align		4
.L_37:
        /*0268*/ 	.byte	0x04, 0x05
        /*026a*/ 	.short	(.L_39 - .L_38)
.L_38:
        /*026c*/ 	.word	0x00000180
        /*0270*/ 	.word	0x00000001
        /*0274*/ 	.word	0x00000001


	//----- nvinfo : EIATTR_CRS_STACK_SIZE
	.align		4
.L_39:
        /*0278*/ 	.byte	0x04, 0x1e
        /*027a*/ 	.short	(.L_41 - .L_40)
.L_40:
        /*027c*/ 	.word	0x00000000


	//----- nvinfo : EIATTR_CBANK_PARAM_SIZE
	.align		4
.L_41:
        /*0280*/ 	.byte	0x03, 0x19
        /*0282*/ 	.short	0x0470


	//----- nvinfo : EIATTR_PARAM_CBANK
	.align		4
        /*0284*/ 	.byte	0x04, 0x0a
        /*0286*/ 	.short	(.L_43 - .L_42)
	.align		4
.L_42:
        /*0288*/ 	.word	index@(.nv.constant0._ZN7cutlass13device_kernelINS_4gemm6kernel13GemmUniversalIN4cute5tupleIJiiiiEEENS1_10collective13CollectiveMmaINS1_34MainloopSm90TmaGmmaWarpSpecializedILi4ENS5_IJNS4_1CILi2EEENSA_ILi1EEESC_EEENS1_35KernelTmaWarpSpecializedCooperativeEEENS5_IJNSA_ILi256EEENSA_ILi128EEENSA_ILi64EEEEEEaNS5_IJlSC_lEEEaSK_NS4_8TiledMMAINS4_8MMA_AtomIJNS4_4SM904GMMA27MMA_64x128x32_S32S8S8_SS_TNEEEENS4_6LayoutISD_NS5_IJSC_NSA_ILi0EEESS_EEEEENS5_IJNS4_10UnderscoreESV_SV_EEEEENS4_13SM90_TMA_LOADENS4_14ComposedLayoutINS4_7SwizzleILi2ELi4ELi3EEENS4_18smem_ptr_flag_bitsILi8EEENSR_INS5_IJNSA_ILi8EEESI_EEENS5_IJSI_SC_EEEEEEEvNS4_8identityENS4_23SM90_TMA_LOAD_MULTICASTES18_vS19_EENS_8epilogue10collective6detail29Sm90TmaWarpSpecializedAdapterINS1D_15DefaultEpilogueIaSK_SK_NS1C_6thread17LinearCombinationIaLi1EiiLNS1H_9ScaleType4KindE0ELNS_15FloatRoundStyleE2EaEENS1_15EpilogueDefaultEEEEEvvEEEEvNT_6ParamsE)
        /*028c*/ 	.short	0x0210
        /*028e*/ 	.short	0x0470


	//----- nvinfo : EIATTR_SW_WAR
	.align		4
.L_43:
        /*0290*/ 	.byte	0x04, 0x36
        /*0292*/ 	.short	(.L_45 - .L_44)
.L_44:
        /*0294*/ 	.word	0x00000008
.L_45:


//--------------------- .nv.callgraph             --------------------------
	.section	.nv.callgraph,"",@"SHT_CUDA_CALLGRAPH"
	.align	4
	.sectionentsize	8
	.align		4
        /*0000*/ 	.word	0x00000000
	.align		4
        /*0004*/ 	.word	0xffffffff
	.align		4
        /*0008*/ 	.word	index@(_ZN7cutlass13device_kernelINS_4gemm6kernel13GemmUniversalIN4cute5tupleIJiiiiEEENS1_10collective13CollectiveMmaINS1_34MainloopSm90TmaGmmaWarpSpecializedILi4ENS5_IJNS4_1CILi2EEENSA_ILi1EEESC_EEENS1_35KernelTmaWarpSpecializedCooperativeEEENS5_IJNSA_ILi256EEENSA_ILi128EEENSA_ILi64EEEEEEaNS5_IJlSC_lEEEaSK_NS4_8TiledMMAINS4_8MMA_AtomIJNS4_4SM904GMMA27MMA_64x128x32_S32S8S8_SS_TNEEEENS4_6LayoutISD_NS5_IJSC_NSA_ILi0EEESS_EEEEENS5_IJNS4_10UnderscoreESV_SV_EEEEENS4_13SM90_TMA_LOADENS4_14ComposedLayoutINS4_7SwizzleILi2ELi4ELi3EEENS4_18smem_ptr_flag_bitsILi8EEENSR_INS5_IJNSA_ILi8EEESI_EEENS5_IJSI_SC_EEEEEEEvNS4_8identityENS4_23SM90_TMA_LOAD_MULTICASTES18_vS19_EENS_8epilogue10collective6detail29Sm90TmaWarpSpecializedAdapterINS1D_15DefaultEpilogueIaSK_SK_NS1C_6thread17LinearCombinationIaLi1EiiLNS1H_9ScaleType4KindE0ELNS_15FloatRoundStyleE2EaEENS1_15EpilogueDefaultEEEEEvvEEEEvNT_6ParamsE)
	.align		4
        /*000c*/ 	.word	index@(__assertfail)
	.align		4
        /*0010*/ 	.word	0x00000000
	.align		4
        /*0014*/ 	.word	0xfffffffe
	.align		4
        /*0018*/ 	.word	0x00000000
	.align		4
        /*001c*/ 	.word	0xfffffffd
	.align		4
        /*0020*/ 	.word	0x00000000
	.align		4
        /*0024*/ 	.word	0xfffffffc


//--------------------- .nv.constant4             --------------------------
	.section	.nv.constant4,"a",@progbits
	.align	8
	.align		8
.nv.constant4:
        /*0000*/ 	.dword	__assertfail
	.align		8
        /*0008*/ 	.dword	__unnamed_1
	.align		8
        /*0010*/ 	.dword	_ZN39_INTERNAL_1e5ba8c5_4_k_cu_c81057c0_73404cuda3std3__45__cpo5beginE
	.align		8
        /*0018*/ 	.dword	_ZN39_INTERNAL_1e5ba8c5_4_k_cu_c81057c0_73404cuda3std3__45__cpo3endE
	.align		8
        /*0020*/ 	.dword	_ZN39_INTERNAL_1e5ba8c5_4_k_cu_c81057c0_73404cuda3std3__45__cpo6cbeginE
	.align		8
        /*0028*/ 	.dword	_ZN39_INTERNAL_1e5ba8c5_4_k_cu_c81057c0_73404cuda3std3__45__cpo4cendE
	.align		8
        /*0030*/ 	.dword	_ZN39_INTERNAL_1e5ba8c5_4_k_cu_c81057c0_73404cuda3std3__441_GLOBAL__N__1e5ba8c5_4_k_cu_c81057c0_73406ignoreE
	.align		8
        /*0038*/ 	.dword	_ZN39_INTERNAL_1e5ba8c5_4_k_cu_c81057c0_73404cuda3std3__419piecewise_constructE
	.align		8
        /*0040*/ 	.dword	_ZN39_INTERNAL_1e5ba8c5_4_k_cu_c81057c0_73404cuda3std3__48in_placeE
	.align		8
        /*0048*/ 	.dword	_ZN39_INTERNAL_1e5ba8c5_4_k_cu_c81057c0_73404cuda3std6ranges3__45__cpo4swapE
	.align		8
        /*0050*/ 	.dword	_ZN39_INTERNAL_1e5ba8c5_4_k_cu_c81057c0_73404cuda3std6ranges3__45__cpo9iter_moveE
	.align		8
        /*0058*/ 	.dword	_ZN39_INTERNAL_1e5ba8c5_4_k_cu_c81057c0_73404cute7productE
	.align		8
        /*0060*/ 	.dword	_ZN39_INTERNAL_1e5ba8c5_4_k_cu_c81057c0_73404cute1_E
	.align		8
        /*0068*/ 	.dword	$str$22
	.align		8
        /*0070*/ 	.dword	$str$23


//--------------------- .text._ZN7cutlass13device_kernelINS_4gemm6kernel13GemmUniversalIN4cute5tupleIJiiiiEEENS1_10collective13CollectiveMmaINS1_34MainloopSm90TmaGmmaWarpSpecializedILi4ENS5_IJNS4_1CILi2EEENSA_ILi1EEESC_EEENS1_35KernelTmaWarpSpecializedCooperativeEEENS5_IJNSA_ILi256EEENSA_ILi128EEENSA_ILi64EEEEEEaNS5_IJlSC_lEEEaSK_NS4_8TiledMMAINS4_8MMA_AtomIJNS4_4SM904GMMA27MMA_64x128x32_S32S8S8_SS_TNEEEENS4_6LayoutISD_NS5_IJSC_NSA_ILi0EEESS_EEEEENS5_IJNS4_10UnderscoreESV_SV_EEEEENS4_13SM90_TMA_LOADENS4_14ComposedLayoutINS4_7SwizzleILi2ELi4ELi3EEENS4_18smem_ptr_flag_bitsILi8EEENSR_INS5_IJNSA_ILi8EEESI_EEENS5_IJSI_SC_EEEEEEEvNS4_8identityENS4_23SM90_TMA_LOAD_MULTICASTES18_vS19_EENS_8epilogue10collective6detail29Sm90TmaWarpSpecializedAdapterINS1D_15DefaultEpilogueIaSK_SK_NS1C_6thread17LinearCombinationIaLi1EiiLNS1H_9ScaleType4KindE0ELNS_15FloatRoundStyleE2EaEENS1_15EpilogueDefaultEEEEEvvEEEEvNT_6ParamsE --------------------------
	.section	.text._ZN7cutlass13device_kernelINS_4gemm6kernel13GemmUniversalIN4cute5tupleIJiiiiEEENS1_10collective13CollectiveMmaINS1_34MainloopSm90TmaGmmaWarpSpecializedILi4ENS5_IJNS4_1CILi2EEENSA_ILi1EEESC_EEENS1_35KernelTmaWarpSpecializedCooperativeEEENS5_IJNSA_ILi256EEENSA_ILi128EEENSA_ILi64EEEEEEaNS5_IJlSC_lEEEaSK_NS4_8TiledMMAINS4_8MMA_AtomIJNS4_4SM904GMMA27MMA_64x128x32_S32S8S8_SS_TNEEEENS4_6LayoutISD_NS5_IJSC_NSA_ILi0EEESS_EEEEENS5_IJNS4_10UnderscoreESV_SV_EEEEENS4_13SM90_TMA_LOADENS4_14ComposedLayoutINS4_7SwizzleILi2ELi4ELi3EEENS4_18smem_ptr_flag_bitsILi8EEENSR_INS5_IJNSA_ILi8EEESI_EEENS5_IJSI_SC_EEEEEEEvNS4_8identityENS4_23SM90_TMA_LOAD_MULTICASTES18_vS19_EENS_8epilogue10collective6detail29Sm90TmaWarpSpecializedAdapterINS1D_15DefaultEpilogueIaSK_SK_NS1C_6thread17LinearCombinationIaLi1EiiLNS1H_9ScaleType4KindE0ELNS_15FloatRoundStyleE2EaEENS1_15EpilogueDefaultEEEEEvvEEEEvNT_6ParamsE,"ax",@progbits
	.align	128
.text._ZN7cutlass13device_kernelINS_4gemm6kernel13GemmUniversalIN4cute5tupleIJiiiiEEENS1_10collective13CollectiveMmaINS1_34MainloopSm90TmaGmmaWarpSpecializedILi4ENS5_IJNS4_1CILi2EEENSA_ILi1EEESC_EEENS1_35KernelTmaWarpSpecializedCooperativeEEENS5_IJNSA_ILi256EEENSA_ILi128EEENSA_ILi64EEEEEEaNS5_IJlSC_lEEEaSK_NS4_8TiledMMAINS4_8MMA_AtomIJNS4_4SM904GMMA27MMA_64x128x32_S32S8S8_SS_TNEEEENS4_6LayoutISD_NS5_IJSC_NSA_ILi0EEESS_EEEEENS5_IJNS4_10UnderscoreESV_SV_EEEEENS4_13SM90_TMA_LOADENS4_14ComposedLayoutINS4_7SwizzleILi2ELi4ELi3EEENS4_18smem_ptr_flag_bitsILi8EEENSR_INS5_IJNSA_ILi8EEESI_EEENS5_IJSI_SC_EEEEEEEvNS4_8identityENS4_23SM90_TMA_LOAD_MULTICASTES18_vS19_EENS_8epilogue10collective6detail29Sm90TmaWarpSpecializedAdapterINS1D_15DefaultEpilogueIaSK_SK_NS1C_6thread17LinearCombinationIaLi1EiiLNS1H_9ScaleType4KindE0ELNS_15FloatRoundStyleE2EaEENS1_15EpilogueDefaultEEEEEvvEEEEvNT_6ParamsE:
        .type           _ZN7cutlass13device_kernelINS_4gemm6kernel13GemmUniversalIN4cute5tupleIJiiiiEEENS1_10collective13CollectiveMmaINS1_34MainloopSm90TmaGmmaWarpSpecializedILi4ENS5_IJNS4_1CILi2EEENSA_ILi1EEESC_EEENS1_35KernelTmaWarpSpecializedCooperativeEEENS5_IJNSA_ILi256EEENSA_ILi128EEENSA_ILi64EEEEEEaNS5_IJlSC_lEEEaSK_NS4_8TiledMMAINS4_8MMA_AtomIJNS4_4SM904GMMA27MMA_64x128x32_S32S8S8_SS_TNEEEENS4_6LayoutISD_NS5_IJSC_NSA_ILi0EEESS_EEEEENS5_IJNS4_10UnderscoreESV_SV_EEEEENS4_13SM90_TMA_LOADENS4_14ComposedLayoutINS4_7SwizzleILi2ELi4ELi3EEENS4_18smem_ptr_flag_bitsILi8EEENSR_INS5_IJNSA_ILi8EEESI_EEENS5_IJSI_SC_EEEEEEEvNS4_8identityENS4_23SM90_TMA_LOAD_MULTICASTES18_vS19_EENS_8epilogue10collective6detail29Sm90TmaWarpSpecializedAdapterINS1D_15DefaultEpilogueIaSK_SK_NS1C_6thread17LinearCombinationIaLi1EiiLNS1H_9ScaleType4KindE0ELNS_15FloatRoundStyleE2EaEENS1_15EpilogueDefaultEEEEEvvEEEEvNT_6ParamsE,@function
        .size           _ZN7cutlass13device_kernelINS_4gemm6kernel13GemmUniversalIN4cute5tupleIJiiiiEEENS1_10collective13CollectiveMmaINS1_34MainloopSm90TmaGmmaWarpSpecializedILi4ENS5_IJNS4_1CILi2EEENSA_ILi1EEESC_EEENS1_35KernelTmaWarpSpecializedCooperativeEEENS5_IJNSA_ILi256EEENSA_ILi128EEENSA_ILi64EEEEEEaNS5_IJlSC_lEEEaSK_NS4_8TiledMMAINS4_8MMA_AtomIJNS4_4SM904GMMA27MMA_64x128x32_S32S8S8_SS_TNEEEENS4_6LayoutISD_NS5_IJSC_NSA_ILi0EEESS_EEEEENS5_IJNS4_10UnderscoreESV_SV_EEEEENS4_13SM90_TMA_LOADENS4_14ComposedLayoutINS4_7SwizzleILi2ELi4ELi3EEENS4_18smem_ptr_flag_bitsILi8EEENSR_INS5_IJNSA_ILi8EEESI_EEENS5_IJSI_SC_EEEEEEEvNS4_8identityENS4_23SM90_TMA_LOAD_MULTICASTES18_vS19_EENS_8epilogue10collective6detail29Sm90TmaWarpSpecializedAdapterINS1D_15DefaultEpilogueIaSK_SK_NS1C_6thread17LinearCombinationIaLi1EiiLNS1H_9ScaleType4KindE0ELNS_15FloatRoundStyleE2EaEENS1_15EpilogueDefaultEEEEEvvEEEEvNT_6ParamsE,(.L_x_329 - _ZN7cutlass13device_kernelINS_4gemm6kernel13GemmUniversalIN4cute5tupleIJiiiiEEENS1_10collective13CollectiveMmaINS1_34MainloopSm90TmaGmmaWarpSpecializedILi4ENS5_IJNS4_1CILi2EEENSA_ILi1EEESC_EEENS1_35KernelTmaWarpSpecializedCooperativeEEENS5_IJNSA_ILi256EEENSA_ILi128EEENSA_ILi64EEEEEEaNS5_IJlSC_lEEEaSK_NS4_8TiledMMAINS4_8MMA_AtomIJNS4_4SM904GMMA27MMA_64x128x32_S32S8S8_SS_TNEEEENS4_6LayoutISD_NS5_IJSC_NSA_ILi0EEESS_EEEEENS5_IJNS4_10UnderscoreESV_SV_EEEEENS4_13SM90_TMA_LOADENS4_14ComposedLayoutINS4_7SwizzleILi2ELi4ELi3EEENS4_18smem_ptr_flag_bitsILi8EEENSR_INS5_IJNSA_ILi8EEESI_EEENS5_IJSI_SC_EEEEEEEvNS4_8identityENS4_23SM90_TMA_LOAD_MULTICASTES18_vS19_EENS_8epilogue10collective6detail29Sm90TmaWarpSpecializedAdapterINS1D_15DefaultEpilogueIaSK_SK_NS1C_6thread17LinearCombinationIaLi1EiiLNS1H_9ScaleType4KindE0ELNS_15FloatRoundStyleE2EaEENS1_15EpilogueDefaultEEEEEvvEEEEvNT_6ParamsE)
        .other          _ZN7cutlass13device_kernelINS_4gemm6kernel13GemmUniversalIN4cute5tupleIJiiiiEEENS1_10collective13CollectiveMmaINS1_34MainloopSm90TmaGmmaWarpSpecializedILi4ENS5_IJNS4_1CILi2EEENSA_ILi1EEESC_EEENS1_35KernelTmaWarpSpecializedCooperativeEEENS5_IJNSA_ILi256EEENSA_ILi128EEENSA_ILi64EEEEEEaNS5_IJlSC_lEEEaSK_NS4_8TiledMMAINS4_8MMA_AtomIJNS4_4SM904GMMA27MMA_64x128x32_S32S8S8_SS_TNEEEENS4_6LayoutISD_NS5_IJSC_NSA_ILi0EEESS_EEEEENS5_IJNS4_10UnderscoreESV_SV_EEEEENS4_13SM90_TMA_LOADENS4_14ComposedLayoutINS4_7SwizzleILi2ELi4ELi3EEENS4_18smem_ptr_flag_bitsILi8EEENSR_INS5_IJNSA_ILi8EEESI_EEENS5_IJSI_SC_EEEEEEEvNS4_8identityENS4_23SM90_TMA_LOAD_MULTICASTES18_vS19_EENS_8epilogue10collective6detail29Sm90TmaWarpSpecializedAdapterINS1D_15DefaultEpilogueIaSK_SK_NS1C_6thread17LinearCombinationIaLi1EiiLNS1H_9ScaleType4KindE0ELNS_15FloatRoundStyleE2EaEENS1_15EpilogueDefaultEEEEEvvEEEEvNT_6ParamsE,@"STO_CUDA_ENTRY STV_DEFAULT"
_ZN7cutlass13device_kernelINS_4gemm6kernel13GemmUniversalIN4cute5tupleIJiiiiEEENS1_10collective13CollectiveMmaINS1_34MainloopSm90TmaGmmaWarpSpecializedILi4ENS5_IJNS4_1CILi2EEENSA_ILi1EEESC_EEENS1_35KernelTmaWarpSpecializedCooperativeEEENS5_IJNSA_ILi256EEENSA_ILi128EEENSA_ILi64EEEEEEaNS5_IJlSC_lEEEaSK_NS4_8TiledMMAINS4_8MMA_AtomIJNS4_4SM904GMMA27MMA_64x128x32_S32S8S8_SS_TNEEEENS4_6LayoutISD_NS5_IJSC_NSA_ILi0EEESS_EEEEENS5_IJNS4_10UnderscoreESV_SV_EEEEENS4_13SM90_TMA_LOADENS4_14ComposedLayoutINS4_7SwizzleILi2ELi4ELi3EEENS4_18smem_ptr_flag_bitsILi8EEENSR_INS5_IJNSA_ILi8EEESI_EEENS5_IJSI_SC_EEEEEEEvNS4_8identityENS4_23SM90_TMA_LOAD_MULTICASTES18_vS19_EENS_8epilogue10collective6detail29Sm90TmaWarpSpecializedAdapterINS1D_15DefaultEpilogueIaSK_SK_NS1C_6thread17LinearCombinationIaLi1EiiLNS1H_9ScaleType4KindE0ELNS_15FloatRoundStyleE2EaEENS1_15EpilogueDefaultEEEEEvvEEEEvNT_6ParamsE:
[----:B------:R-:W0:Y:S01]  /*0000*/  LDC R1, c[0x0][0x28] ;  /* 0x00000a00ff017b82 */ /* 0x000e220000000800 */
[----:B------:R-:W1:Y:S01]  /*0010*/  S2R R18, SR_TID.X ;  /* 0x0000000000127919 */ /* 0x000e620000002100 */
[----:B------:R-:W-:Y:S01]  /*0020*/  ELECT P0, URZ, PT ;  /* 0x00000000003f782f */ /* 0x000fe20003800000 */
[----:B------:R-:W-:Y:S01]  /*0030*/  BSSY B0, `(.L_x_0) ;  /* 0x000000f000007945 */ /* 0x000fe20003800000 */
[--C-:B-1----:R-:W-:Y:S02]  /*0040*/  SHF.R.U32.HI R0, RZ, 0x5, R18.reuse ;  /* 0x00000005ff007819 */ /* 0x102fe40000011612 */
[----:B------:R-:W-:-:S03]  /*0050*/  SHF.R.U32.HI R3, RZ, 0x7, R18 ;  /* 0x00000007ff037819 */ /* 0x000fc60000011612 */
[----:B------:R-:W1:Y:S04]  /*0060*/  SHFL.IDX PT, R2, R0, RZ, 0x1f ;  /* 0x00001fff00027589 */ /* 0x000e6800000e0000 */
[----:B------:R2:W3:Y:S01]  /*0070*/  SHFL.IDX PT, R5, R3, RZ, 0x1f ;  /* 0x00001fff03057589 */ /* 0x0004e200000e0000 */
[----:B-1----:R-:W-:-:S13]  /*0080*/  ISETP.NE.OR P0, PT, R2, RZ, !P0 ;  /* 0x000000ff0200720c */ /* 0x002fda0004705670 */
[----:B0-23--:R-:W-:Y:S05]  /*0090*/  @P0 BRA `(.L_x_1) ;  /* 0x0000000000200947 */ /* 0x00dfea0003800000 */
[----:B------:R-:W-:Y:S02]  /*00a0*/  ULDC.64 UR4, c[0x0][0x198] ;  /* 0x0000660000047ab9 */ /* 0x000fe40000000a00 */
[----:B------:R-:W-:Y:S02]  /*00b0*/  UIADD3 UR6, UP0, UR4, 0xf0, URZ ;  /* 0x000000f004067890 */ /* 0x000fe4000ff1e03f */
[----:B------:R-:W-:Y:S02]  /*00c0*/  UIADD3 UR4, UP1, UR4, 0x1f0, URZ ;  /* 0x000001f004047890 */ /* 0x000fe4000ff3e03f */
[----:B------:R-:W-:Y:S02]  /*00d0*/  UIADD3.X UR7, URZ, UR5, URZ, UP0, !UPT ;  /* 0x000000053f077290 */ /* 0x000fe400087fe43f */
[----:B------:R-:W-:-:S07]  /*00e0*/  UIADD3.X UR5, URZ, UR5, URZ, UP1, !UPT ;  /* 0x000000053f057290 */ /* 0x000fce0008ffe43f */
[----:B------:R0:W-:Y:S02]  /*00f0*/  UTMACCTL.PF [UR6] ;  /* 0x00000000060079b9 */ /* 0x0001e40008040000 */
[----:B------:R0:W-:Y:S02]  /*0100*/  UTMACCTL.PF [UR4] ;  /* 0x00000000040079b9 */ /* 0x0001e40008040000 */
[----:B0-----:R-:W-:Y:S01]  /*0110*/  NOP ;  /* 0x0000000000007918 */ /* 0x001fe20000000000 */
.L_x_1:
[----:B------:R-:W-:Y:S05]  /*0120*/  BSYNC B0 ;  /* 0x0000000000007941 */ /* 0x000fea0003800000 */
.L_x_0:
[----:B------:R-:W0:Y:S02]  /*0130*/  SHFL.IDX PT, R3, R0, RZ, 0x1f ;  /* 0x00001fff00037589 */ /* 0x000e2400000e0000 */
[----:B0-----:R-:W-:-:S13]  /*0140*/  ISETP.NE.AND P0, PT, R3, RZ, PT ;  /* 0x000000ff0300720c */ /* 0x001fda0003f05270 */
[----:B------:R-:W-:Y:S05]  /*0150*/  @P0 BRA `(.L_x_2) ;  /* 0x0000000000580947 */ /* 0x000fea0003800000 */
[----:B------:R-:W0:Y:S01]  /*0160*/  S2UR UR8, SR_CgaCtaId ;  /* 0x00000000000879c3 */ /* 0x000e220000008800 */
[----:B------:R-:W-:Y:S01]  /*0170*/  UMOV UR4, 0x400 ;  /* 0x0000040000047882 */ /* 0x000fe20000000000 */
[----:B------:R-:W-:Y:S01]  /*0180*/  UMOV UR5, 0x1 ;  /* 0x0000000100057882 */ /* 0x000fe20000000000 */
[----:B------:R-:W-:Y:S01]  /*0190*/  UMOV UR6, 0x4 ;  /* 0x0000000400067882 */ /* 0x000fe20000000000 */
[----:B------:R-:W-:Y:S01]  /*01a0*/  ELECT P0, URZ, PT ;  /* 0x00000000003f782f */ /* 0x000fe20003800000 */
[----:B------:R-:W-:-:S04]  /*01b0*/  UIADD3 UR6, -UR6, 0x100000, URZ ;  /* 0x0010000006067890 */ /* 0x000fc8000fffe13f */
[----:B------:R-:W-:Y:S02]  /*01c0*/  USHF.L.U32 UR7, UR6, 0xb, URZ ;  /* 0x0000000b06077899 */ /* 0x000fe4000800063f */
[----:B------:R-:W-:Y:S02]  /*01d0*/  USHF.L.U32 UR6, UR6, 0x1, URZ ;  /* 0x0000000106067899 */ /* 0x000fe4000800063f */
[----:B0-----:R-:W-:Y:S02]  /*01e0*/  ULEA UR8, UR8, UR4, 0x18 ;  /* 0x0000000408087291 */ /* 0x001fe4000f8ec03f */
[----:B------:R-:W-:-:S04]  /*01f0*/  UIADD3 UR4, -UR5, 0x100000, URZ ;  /* 0x0010000005047890 */ /* 0x000fc8000fffe13f */
[----:B------:R-:W-:Y:S02]  /*0200*/  USHF.L.U32 UR5, UR4, 0xb, URZ ;  /* 0x0000000b04057899 */ /* 0x000fe4000800063f */
[----:B------:R-:W-:Y:S01]  /*0210*/  USHF.L.U32 UR4, UR4, 0x1, URZ ;  /* 0x0000000104047899 */ /* 0x000fe2000800063f */
[----:B------:R-:W0:Y:S11]  /*0220*/  FENCE.VIEW.ASYNC.S ;  /* 0x00000000000073c6 */ /* 0x000e360000000000 */
[----:B0-----:R0:W1:Y:S01]  /*0230*/  SYNCS.EXCH.64 URZ, [UR8], UR4 ;  /* 0x00000004083f75b2 */ /* 0x0010620008000100 */
[----:B------:R0:W2:Y:S01]  /*0240*/  SYNCS.EXCH.64 URZ, [UR8+0x20], UR6 ;  /* 0x00002006083f75b2 */ /* 0x0000a20008000100 */
[----:B------:R0:W3:Y:S01]  /*0250*/  SYNCS.EXCH.64 URZ, [UR8+0x8], UR4 ;  /* 0x00000804083f75b2 */ /* 0x0000e20008000100 */
[----:B------:R0:W4:Y:S01]  /*0260*/  SYNCS.EXCH.64 URZ, [UR8+0x28], UR6 ;  /* 0x00002806083f75b2 */ /* 0x0001220008000100 */
[----:B------:R0:W0:Y:S01]  /*0270*/  SYNCS.EXCH.64 URZ, [UR8+0x10], UR4 ;  /* 0x00001004083f75b2 */ /* 0x0000220008000100 */
[----:B------:R0:W0:Y:S01]  /*0280*/  SYNCS.EXCH.64 URZ, [UR8+0x30], UR6 ;  /* 0x00003006083f75b2 */ /* 0x0000220008000100 */
[----:B------:R0:W0:Y:S01]  /*0290*/  SYNCS.EXCH.64 URZ, [UR8+0x18], UR4 ;  /* 0x00001804083f75b2 */ /* 0x0000220008000100 */
[----:B------:R0:W0:Y:S01]  /*02a0*/  SYNCS.EXCH.64 URZ, [UR8+0x38], UR6 ;  /* 0x00003806083f75b2 */ /* 0x0000220008000100 */
[----:B------:R-:W-:Y:S01]  /*02b0*/  NOP ;  /* 0x0000000000007918 */ /* 0x000fe20000000000 */
.L_x_2:
[----:B------:R-:W-:Y:S01]  /*02c0*/  SHF.R.S32.HI R7, RZ, 0x1f, R18 ;  /* 0x0000001fff077819 */ /* 0x000fe20000011412 */
[----:B------:R-:W5:Y:S01]  /*02d0*/  SHFL.IDX PT, R0, R0, RZ, 0x1f ;  /* 0x00001fff00007589 */ /* 0x000f6200000e0000 */
[----:B0-----:R-:W0:Y:S01]  /*02e0*/  S2UR UR8, SR_CTAID.X ;  /* 0x00000000000879c3 */ /* 0x001e220000002500 */
[----:B------:R-:W-:Y:S02]  /*02f0*/  ELECT P0, URZ, PT ;  /* 0x00000000003f782f */ /* 0x000fe40003800000 */
[----:B------:R-:W-:Y:S01]  /*0300*/  LEA.HI R7, R7, R18, RZ, 0x7 ;  /* 0x0000001207077211 */ /* 0x000fe200078f38ff */
[----:B------:R-:W1:Y:S01]  /*0310*/  S2R R4, SR_CTAID.Y ;  /* 0x0000000000047919 */ /* 0x000e620000002600 */
[----:B------:R-:W-:Y:S01]  /*0320*/  SHF.R.S32.HI R8, RZ, 0x1f, R3 ;  /* 0x0000001fff087819 */ /* 0x000fe20000011403 */
[----:B------:R-:W-:Y:S01]  /*0330*/  ULDC UR4, c[0x0][0x150] ;  /* 0x0000540000047ab9 */ /* 0x000fe20000000800 */
[----:B------:R-:W-:Y:S01]  /*0340*/  LOP3.LUT R7, R7, 0xffffff80, RZ, 0xc0, !PT ;  /* 0xffffff8007077812 */ /* 0x000fe200078ec0ff */
[----:B------:R-:W-:Y:S01]  /*0350*/  NOP ;  /* 0x0000000000007918 */ /* 0x000fe20000000000 */
[----:B------:R-:W-:Y:S01]  /*0360*/  LEA.HI R8, R8, R3, RZ, 0x2 ;  /* 0x0000000308087211 */ /* 0x000fe200078f10ff */
[----:B------:R-:W2:Y:S01]  /*0370*/  LDC R10, c[0x0][0x144] ;  /* 0x00005100ff0a7b82 */ /* 0x000ea20000000800 */
[----:B------:R-:W-:Y:S01]  /*0380*/  NOP ;  /* 0x0000000000007918 */ /* 0x000fe20000000000 */
[----:B------:R-:W-:Y:S01]  /*0390*/  IMAD.IADD R6, R18, 0x1, -R7 ;  /* 0x0000000112067824 */ /* 0x000fe200078e0a07 */
[----:B------:R-:W-:Y:S01]  /*03a0*/  LOP3.LUT R8, R8, 0x3ffffffc, RZ, 0xc0, !PT ;  /* 0x3ffffffc08087812 */ /* 0x000fe200078ec0ff */
[----:B------:R-:W-:Y:S01]  /*03b0*/  IMAD.MOV.U32 R23, RZ, RZ, 0x1 ;  /* 0x00000001ff177424 */ /* 0x000fe200078e00ff */
[----:B------:R-:W-:-:S02]  /*03c0*/  ISETP.NE.AND P3, PT, R5, RZ, PT ;  /* 0x000000ff0500720c */ /* 0x000fc40003f65270 */
[----:B------:R-:W-:Y:S01]  /*03d0*/  SHF.R.S32.HI R7, RZ, 0x1f, R6 ;  /* 0x0000001fff077819 */ /* 0x000fe20000011406 */
[----:B------:R-:W-:Y:S01]  /*03e0*/  IMAD.IADD R8, R3, 0x1, -R8 ;  /* 0x0000000103087824 */ /* 0x000fe200078e0a08 */
[----:B------:R-:W3:Y:S02]  /*03f0*/  LDC R13, c[0x0][0x140] ;  /* 0x00005000ff0d7b82 */ /* 0x000ee40000000800 */
[----:B------:R-:W-:Y:S02]  /*0400*/  LEA.HI R7, R7, R6, RZ, 0x3 ;  /* 0x0000000607077211 */ /* 0x000fe400078f18ff */
[----:B-----5:R-:W-:Y:S02]  /*0410*/  ISETP.NE.OR P0, PT, R0, RZ, !P0 ;  /* 0x000000ff0000720c */ /* 0x020fe40004705670 */
[--C-:B------:R-:W-:Y:S02]  /*0420*/  SHF.R.S32.HI R0, RZ, 0x3, R7.reuse ;  /* 0x00000003ff007819 */ /* 0x100fe40000011407 */
[----:B------:R-:W-:-:S02]  /*0430*/  SHF.R.S32.HI R7, RZ, 0x1f, R7 ;  /* 0x0000001fff077819 */ /* 0x000fc40000011407 */
[----:B0-----:R-:W-:Y:S02]  /*0440*/  I2FP.F32.U32 R9, UR8 ;  /* 0x0000000800097c45 */ /* 0x001fe40008201000 */
[----:B------:R-:W-:-:S03]  /*0450*/  LEA.HI R7, R7, R0, RZ, 0x2 ;  /* 0x0000000007077211 */ /* 0x000fc600078f10ff */
[----:B------:R-:W-:Y:S01]  /*0460*/  FMUL R9, R9, UR4 ;  /* 0x0000000409097c20 */ /* 0x000fe20008400000 */
[----:B------:R-:W-:Y:S01]  /*0470*/  LOP3.LUT R7, R7, 0xfffffffc, RZ, 0xc0, !PT ;  /* 0xfffffffc07077812 */ /* 0x000fe200078ec0ff */
[----:B------:R-:W-:Y:S01]  /*0480*/  VOTEU.ALL UP0, P0 ;  /* 0x00000000003f7886 */ /* 0x000fe20000000000 */
[----:B-1----:R-:W-:Y:S01]  /*0490*/  I2FP.F32.U32 R3, R4 ;  /* 0x0000000400037245 */ /* 0x002fe20000201000 */
[----:B------:R-:W-:Y:S01]  /*04a0*/  ULDC UR4, c[0x0][0x154] ;  /* 0x0000550000047ab9 */ /* 0x000fe20000000800 */
[----:B------:R-:W-:Y:S01]  /*04b0*/  VOTEU.ALL UP1, P0 ;  /* 0x00000000003f7886 */ /* 0x000fe20000020000 */
[----:B------:R-:W0:Y:S01]  /*04c0*/  F2I.U32.TRUNC.NTZ R9, R9 ;  /* 0x0000000900097305 */ /* 0x000e22000020f000 */
[----:B------:R-:W-:Y:S01]  /*04d0*/  IMAD.IADD R7, R0, 0x1, -R7 ;  /* 0x0000000100077824 */ /* 0x000fe200078e0a07 */
[----:B------:R-:W1:Y:S01]  /*04e0*/  @!UP0 S2UR UR7, SR_CgaCtaId ;  /* 0x00000000000789c3 */ /* 0x000e620000008800 */
[----:B------:R-:W-:Y:S01]  /*04f0*/  FMUL R12, R3, UR4 ;  /* 0x00000004030c7c20 */ /* 0x000fe20008400000 */
[----:B------:R-:W-:Y:S01]  /*0500*/  UMOV UR4, 0x20 ;  /* 0x0000002000047882 */ /* 0x000fe20000000000 */
[----:B------:R-:W-:Y:S01]  /*0510*/  IMAD R8, R8, 0x4, R7 ;  /* 0x0000000408087824 */ /* 0x000fe200078e0207 */
[----:B------:R-:W-:Y:S01]  /*0520*/  @!UP0 UMOV UR6, 0x400 ;  /* 0x0000040000068882 */ /* 0x000fe20000000000 */
[----:B------:R-:W-:-:S04]  /*0530*/  @!UP0 UIADD3 UR4, -UR4, 0x100000, URZ ;  /* 0x0010000004048890 */ /* 0x000fc8000fffe13f */
[----:B------:R-:W-:Y:S02]  /*0540*/  @!UP0 USHF.L.U32 UR5, UR4, 0xb, URZ ;  /* 0x0000000b04058899 */ /* 0x000fe4000800063f */
[----:B------:R-:W-:Y:S01]  /*0550*/  @!UP0 USHF.L.U32 UR4, UR4, 0x1, URZ ;  /* 0x0000000104048899 */ /* 0x000fe2000800063f */
[----:B---3--:R-:W-:Y:S01]  /*0560*/  ISETP.EQ.U32.AND P2, PT, R13, 0x1, PT ;  /* 0x000000010d00780c */ /* 0x008fe20003f42070 */
[----:B------:R-:W3:Y:S01]  /*0570*/  F2I.U32.TRUNC.NTZ R12, R12 ;  /* 0x0000000c000c7305 */ /* 0x000ee2000020f000 */
[----:B------:R-:W-:Y:S01]  /*0580*/  LEA.HI R0, R8, R8, RZ, 0x1 ;  /* 0x0000000808007211 */ /* 0x000fe200078f08ff */
[----:B------:R-:W5:Y:S03]  /*0590*/  LDC R7, c[0x0][0x148] ;  /* 0x00005200ff077b82 */ /* 0x000f660000000800 */
[----:B------:R-:W-:Y:S01]  /*05a0*/  LOP3.LUT R11, R0, 0xfffffffe, RZ, 0xc0, !PT ;  /* 0xfffffffe000b7812 */ /* 0x000fe200078ec0ff */
[----:B0-----:R-:W-:Y:S01]  /*05b0*/  IMAD.MOV R15, RZ, RZ, -R9 ;  /* 0x000000ffff0f7224 */ /* 0x001fe200078e0a09 */
[----:B------:R-:W-:-:S03]  /*05c0*/  SHF.R.S32.HI R9, RZ, 0x1f, R2 ;  /* 0x0000001fff097819 */ /* 0x000fc60000011402 */
[----:B--2---:R-:W-:Y:S01]  /*05d0*/  IMAD R3, R10, R15, UR8 ;  /* 0x000000080a037e24 */ /* 0x004fe2000f8e020f */
[----:B------:R-:W-:Y:S01]  /*05e0*/  LEA.HI R9, R9, R2, RZ, 0x2 ;  /* 0x0000000209097211 */ /* 0x000fe200078f10ff */
[C---:B------:R-:W-:Y:S02]  /*05f0*/  IMAD.IADD R0, R8.reuse, 0x1, -R11 ;  /* 0x0000000108007824 */ /* 0x040fe400078e0a0b */
[----:B------:R-:W-:Y:S01]  /*0600*/  IMAD.SHL.U32 R11, R8, 0x4, RZ ;  /* 0x00000004080b7824 */ /* 0x000fe200078e00ff */
[----:B------:R-:W-:Y:S01]  /*0610*/  LOP3.LUT R9, R9, 0xfffffffc, RZ, 0xc0, !PT ;  /* 0xfffffffc09097812 */ /* 0x000fe200078ec0ff */
[----:B---3--:R-:W-:Y:S01]  /*0620*/  IMAD.MOV R24, RZ, RZ, -R12 ;  /* 0x000000ffff187224 */ /* 0x008fe200078e0a0c */
[----:B------:R-:W-:Y:S01]  /*0630*/  ISETP.NE.AND P4, PT, R0, R3, PT ;  /* 0x000000030000720c */ /* 0x000fe20003f85270 */
[----:B-1----:R-:W-:Y:S01]  /*0640*/  @!UP0 ULEA UR6, UR7, UR6, 0x18 ;  /* 0x0000000607068291 */ /* 0x002fe2000f8ec03f */
[----:B------:R-:W-:Y:S01]  /*0650*/  LOP3.LUT R152, R8, 0xc, R11, 0x78, !PT ;  /* 0x0000000c08987812 */ /* 0x000fe200078e780b */
[----:B------:R-:W-:Y:S01]  /*0660*/  IMAD.IADD R0, R2, 0x1, -R9 ;  /* 0x0000000102007824 */ /* 0x000fe200078e0a09 */
[----:B------:R-:W-:Y:S01]  /*0670*/  VOTEU.ALL UP0, P0 ;  /* 0x00000000003f7886 */ /* 0x000fe20000000000 */
[----:B------:R-:W-:Y:S01]  /*0680*/  LOP3.LUT P0, RZ, R6, 0x7, RZ, 0xc0, !PT ;  /* 0x0000000706ff7812 */ /* 0x000fe2000780c0ff */
[----:B------:R-:W-:-:S02]  /*0690*/  VIADD R6, R5, 0xffffffff ;  /* 0xffffffff05067836 */ /* 0x000fc40000000000 */
[----:B------:R-:W-:Y:S01]  /*06a0*/  ISETP.NE.AND P1, PT, R0, 0x3, PT ;  /* 0x000000030000780c */ /* 0x000fe20003f25270 */
[----:B-----5:R-:W-:Y:S01]  /*06b0*/  IMAD R9, R7, R24, R4 ;  /* 0x0000001807097224 */ /* 0x020fe200078e0204 */
[----:B------:R-:W-:Y:S02]  /*06c0*/  ISETP.LT.U32.AND P0, PT, R152, 0x2, !P0 ;  /* 0x000000029800780c */ /* 0x000fe40004701070 */
[----:B------:R-:W-:Y:S01]  /*06d0*/  ISETP.EQ.OR P1, PT, R0, RZ, !P1 ;  /* 0x000000ff0000720c */ /* 0x000fe20004f22670 */
[----:B------:R-:W0:Y:S02]  /*06e0*/  FENCE.VIEW.ASYNC.S ;  /* 0x00000000000073c6 */ /* 0x000e240000000000 */
[----:B0-----:R0:W1:Y:S01]  /*06f0*/  @!UP0 SYNCS.EXCH.64 URZ, [UR6+0x50], UR4 ;  /* 0x00005004063f85b2 */ /* 0x0010620008000100 */
[----:B------:R-:W-:Y:S02]  /*0700*/  @P4 LEA.HI R2, R152, R152, RZ, 0x1 ;  /* 0x0000009898024211 */ /* 0x000fe400078f08ff */
[----:B------:R-:W-:-:S02]  /*0710*/  ISETP.EQ.AND P1, PT, R5, RZ, P1 ;  /* 0x000000ff0500720c */ /* 0x000fc40000f22270 */
[----:B------:R-:W-:Y:S02]  /*0720*/  @P4 SHF.R.S32.HI R2, RZ, 0x1, R2 ;  /* 0x00000001ff024819 */ /* 0x000fe40000011402 */
[----:B------:R-:W-:Y:S02]  /*0730*/  ISETP.GE.U32.AND P6, PT, R6, 0x2, PT ;  /* 0x000000020600780c */ /* 0x000fe40003fc6070 */
[----:B------:R-:W-:Y:S02]  /*0740*/  @P4 ISETP.NE.AND P5, PT, R2, R9, PT ;  /* 0x000000090200420c */ /* 0x000fe40003fa5270 */
[----:B------:R-:W-:Y:S02]  /*0750*/  SEL R2, RZ, 0x1, !P0 ;  /* 0x00000001ff027807 */ /* 0x000fe40004000000 */
[----:B------:R-:W-:Y:S02]  /*0760*/  @P4 SEL R23, RZ, 0x1, P5 ;  /* 0x00000001ff174807 */ /* 0x000fe40002800000 */
[----:B------:R-:W-:Y:S01]  /*0770*/  SEL R19, RZ, 0x1, !P1 ;  /* 0x00000001ff137807 */ /* 0x000fe20004800000 */
[----:B------:R0:W2:Y:S01]  /*0780*/  @!UP1 SYNCS.EXCH.64 URZ, [UR6+0x58], UR4 ;  /* 0x00005804063f95b2 */ /* 0x0000a20008000100 */
[----:B------:R-:W-:Y:S01]  /*0790*/  LOP3.LUT R23, R23, R2, RZ, 0xc0, !PT ;  /* 0x0000000217177212 */ /* 0x000fe200078ec0ff */
[----:B------:R-:W-:Y:S01]  /*07a0*/  NOP ;  /* 0x0000000000007918 */ /* 0x000fe20000000000 */
[----:B------:R-:W-:Y:S01]  /*07b0*/  SEL R19, R19, 0x2, P6 ;  /* 0x0000000213137807 */ /* 0x000fe20003000000 */
[----:B------:R-:W-:Y:S06]  /*07c0*/  @!P2 BRA `(.L_x_3) ;  /* 0x000000000008a947 */ /* 0x000fec0003800000 */
[----:B-12-4-:R-:W-:Y:S01]  /*07d0*/  UCGABAR_ARV ;  /* 0x00000000000079c7 */ /* 0x016fe20008000000 */
[----:B------:R-:W-:Y:S05]  /*07e0*/  BRA `(.L_x_4) ;  /* 0x0000000000047947 */ /* 0x000fea0003800000 */
.L_x_3:
[----:B-12-4-:R-:W-:Y:S01]  /*07f0*/  NOP ;  /* 0x0000000000007918 */ /* 0x016fe20000000000 */
.L_x_4:
[----:B------:R-:W1:Y:S01]  /*0800*/  LDC R2, c[0x0][0x65c] ;  /* 0x00019700ff027b82 */ /* 0x000e620000000800 */
[----:B------:R-:W-:Y:S02]  /*0810*/  IMAD.U32 R8, RZ, RZ, UR8 ;  /* 0x00000008ff087e24 */ /* 0x000fe4000f8e00ff */
[----:B------:R-:W-:Y:S01]  /*0820*/  IMAD.MOV.U32 R9, RZ, RZ, RZ ;  /* 0x000000ffff097224 */ /* 0x000fe200078e00ff */
[----:B-1----:R-:W-:-:S04]  /*0830*/  ISETP.NE.AND P1, PT, R2, 0x1, PT ;  /* 0x000000010200780c */ /* 0x002fc80003f25270 */
[----:B------:R-:W-:-:S09]  /*0840*/  P2R R5, PR, RZ, 0x2 ;  /* 0x00000002ff057803 */ /* 0x000fd20000000000 */
[----:B------:R-:W1:Y:S01]  /*0850*/  @P1 LDC R17, c[0x0][0x10] ;  /* 0x00000400ff111b82 */ /* 0x000e620000000800 */
[----:B------:R-:W-:Y:S02]  /*0860*/  @P1 IMAD.MOV.U32 R5, RZ, RZ, RZ ;  /* 0x000000ffff051224 */ /* 0x000fe400078e00ff */
[----:B------:R-:W-:-:S05]  /*0870*/  @P1 IMAD.MOV.U32 R13, RZ, RZ, RZ ;  /* 0x000000ffff0d1224 */ /* 0x000fca00078e00ff */
[----:B------:R-:W2:Y:S01]  /*0880*/  @!P1 LDC R11, c[0x0][0xc] ;  /* 0x00000300ff0b9b82 */ /* 0x000ea20000000800 */
[----:B-1----:R-:W-:-:S04]  /*0890*/  @P1 IMAD.WIDE.U32 R16, R17, UR8, R4 ;  /* 0x0000000811101c25 */ /* 0x002fc8000f8e0004 */
[----:B------:R-:W-:Y:S02]  /*08a0*/  @P1 IMAD.IADD R17, R17, 0x1, R13 ;  /* 0x0000000111111824 */ /* 0x000fe400078e020d */
[----:B--2---:R-:W-:-:S04]  /*08b0*/  @!P1 IMAD.WIDE.U32 R8, R4, R11, R8 ;  /* 0x0000000b04089225 */ /* 0x004fc800078e0008 */
[----:B------:R-:W-:Y:S02]  /*08c0*/  @!P1 IMAD.MOV.U32 R16, RZ, RZ, R8 ;  /* 0x000000ffff109224 */ /* 0x000fe400078e0008 */
[----:B------:R-:W-:Y:S01]  /*08d0*/  @!P1 IMAD.MOV.U32 R17, RZ, RZ, R9 ;  /* 0x000000ffff119224 */ /* 0x000fe200078e0009 */
[----:B------:R-:W-:Y:S06]  /*08e0*/  @!P2 BRA `(.L_x_5) ;  /* 0x00000000000ca947 */ /* 0x000fec0003800000 */
[----:B------:R-:W-:Y:S01]  /*08f0*/  UCGABAR_WAIT ;  /* 0x0000000000007dc7 */ /* 0x000fe20008000000 */
[----:B------:R-:W-:Y:S01]  /*0900*/  CCTL.IVALL ;  /* 0x00000000ff00798f */ /* 0x000fe20002000000 */
[----:B------:R-:W-:Y:S05]  /*0910*/  BRA `(.L_x_6) ;  /* 0x0000000000047947 */ /* 0x000fea0003800000 */
.L_x_5:
[----:B------:R-:W-:Y:S06]  /*0920*/  BAR.SYNC.DEFER_BLOCKING 0x0 ;  /* 0x0000000000007b1d */ /* 0x000fec0000010000 */
.L_x_6:
[----:B------:R-:W-:Y:S05]  /*0930*/  @!P3 BRA `(.L_x_7) ;  /* 0x000000800040b947 */ /* 0x000fea0003800000 */
[----:B------:R-:W-:-:S13]  /*0940*/  ISETP.GT.U32.AND P0, PT, R6, 0x1, PT ;  /* 0x000000010600780c */ /* 0x000fda0003f04070 */
[----:B0-----:R-:W-:Y:S05]  /*0950*/  @P0 EXIT ;  /* 0x000000000000094d */ /* 0x001fea0003800000 */
[----:B------:R-:W-:Y:S01]  /*0960*/  ULDC.64 UR4, c[0x0][0x650] ;  /* 0x0001940000047ab9 */ /* 0x000fe20000000a00 */
[----:B------:R-:W-:Y:S01]  /*0970*/  PRMT R0, RZ, 0x7610, R0 ;  /* 0x00007610ff007816 */ /* 0x000fe20000000000 */
[----:B------:R-:W-:Y:S01]  /*0980*/  IMAD.MOV.U32 R154, RZ, RZ, -0x1 ;  /* 0xffffffffff9a7424 */ /* 0x000fe200078e00ff */
[----:B------:R-:W-:Y:S01]  /*0990*/  ISETP.GE.U32.AND P0, PT, R16, UR4, PT ;  /* 0x0000000410007c0c */ /* 0x000fe2000bf06070 */
[----:B------:R-:W-:Y:S02]  /*09a0*/  IMAD.MOV.U32 R153, RZ, RZ, -0x1 ;  /* 0xffffffffff997424 */ /* 0x000fe400078e00ff */
[----:B------:R-:W-:Y:S01]  /*09b0*/  IMAD.MOV.U32 R22, RZ, RZ, -0x1 ;  /* 0xffffffffff167424 */ /* 0x000fe200078e00ff */
[----:B------:R-:W-:-:S13]  /*09c0*/  ISETP.GE.U32.AND.EX P0, PT, R17, UR5, PT, P0 ;  /* 0x0000000511007c0c */ /* 0x000fda000bf06100 */
[----:B------:R-:W-:Y:S05]  /*09d0*/  @P0 BRA `(.L_x_8) ;  /* 0x00000004002c0947 */ /* 0x000fea0003800000 */
[----:B------:R-:W0:Y:S01]  /*09e0*/  LDC.64 R20, c[0x0][0x628] ;  /* 0x00018a00ff147b82 */ /* 0x000e220000000a00 */
[----:B------:R-:W-:Y:S02]  /*09f0*/  IMAD.MOV.U32 R8, RZ, RZ, R16 ;  /* 0x000000ffff087224 */ /* 0x000fe400078e0010 */
[----:B------:R-:W-:-:S05]  /*0a00*/  IMAD.MOV.U32 R9, RZ, RZ, R17 ;  /* 0x000000ffff097224 */ /* 0x000fca00078e0011 */
[----:B------:R-:W1:Y:S08]  /*0a10*/  LDC R0, c[0x0][0x630] ;  /* 0x00018c00ff007b82 */ /* 0x000e700000000800 */
[----:B------:R-:W2:Y:S01]  /*0a20*/  LDC.64 R26, c[0x0][0x620] ;  /* 0x00018800ff1a7b82 */ /* 0x000ea20000000a00 */
[----:B0-----:R-:W-:-:S04]  /*0a30*/  ISETP.NE.U32.AND P0, PT, R20, RZ, PT ;  /* 0x000000ff1400720c */ /* 0x001fc80003f05070 */
[----:B------:R-:W-:-:S13]  /*0a40*/  ISETP.NE.AND.EX P0, PT, R21, RZ, PT, P0 ;  /* 0x000000ff1500720c */ /* 0x000fda0003f05300 */
[----:B-12---:R-:W-:Y:S05]  /*0a50*/  @!P0 BRA `(.L_x_9) ;  /* 0x0000000000288947 */ /* 0x006fea0003800000 */
[----:B------:R-:W0:Y:S02]  /*0a60*/  LDC R13, c[0x0][0x634] ;  /* 0x00018d00ff0d7b82 */ /* 0x000e240000000800 */
[----:B0-----:R-:W-:-:S05]  /*0a70*/  IADD3 R13, P0, R16, R13, RZ ;  /* 0x0000000d100d7210 */ /* 0x001fca0007f1e0ff */
[----:B------:R-:W-:-:S04]  /*0a80*/  IMAD.X R15, RZ, RZ, R17, P0 ;  /* 0x000000ffff0f7224 */ /* 0x000fc800000e0611 */
[----:B------:R-:W-:-:S04]  /*0a90*/  IMAD.WIDE.U32 R8, R15, R20, RZ ;  /* 0x000000140f087225 */ /* 0x000fc800078e00ff */
[----:B------:R-:W-:-:S04]  /*0aa0*/  IMAD.WIDE.U32 R10, P0, R13, R21, R8 ;  /* 0x000000150d0a7225 */ /* 0x000fc80007800008 */
[----:B------:R-:W-:-:S04]  /*0ab0*/  IMAD.WIDE.U32 R8, R13, R20, RZ ;  /* 0x000000140d087225 */ /* 0x000fc800078e00ff */
[----:B------:R-:W-:Y:S01]  /*0ac0*/  IMAD.X R13, RZ, RZ, RZ, P0 ;  /* 0x000000ffff0d7224 */ /* 0x000fe200000e06ff */
[----:B------:R-:W-:Y:S01]  /*0ad0*/  IADD3 RZ, P0, R9, R10, RZ ;  /* 0x0000000a09ff7210 */ /* 0x000fe20007f1e0ff */
[----:B------:R-:W-:-:S04]  /*0ae0*/  IMAD.MOV.U32 R12, RZ, RZ, R11 ;  /* 0x000000ffff0c7224 */ /* 0x000fc800078e000b */
[----:B------:R-:W-:-:S08]  /*0af0*/  IMAD.WIDE.U32.X R8, R15, R21, R12, P0 ;  /* 0x000000150f087225 */ /* 0x000fd000000e040c */
.L_x_9:
[----:B------:R-:W0:Y:S01]  /*0b00*/  LDC.64 R20, c[0x0][0x640] ;  /* 0x00019000ff147b82 */ /* 0x000e220000000a00 */
[--C-:B------:R-:W-:Y:S01]  /*0b10*/  SHF.R.U64 R28, R8, R0, R9.reuse ;  /* 0x00000000081c7219 */ /* 0x100fe20000001209 */
[----:B------:R-:W-:Y:S01]  /*0b20*/  IMAD R30, R7, R24, R4 ;  /* 0x00000018071e7224 */ /* 0x000fe200078e0204 */
[----:B------:R-:W-:Y:S01]  /*0b30*/  SHF.R.U32.HI R0, RZ, R0, R9 ;  /* 0x00000000ff007219 */ /* 0x000fe20000011609 */
[----:B------:R-:W-:Y:S01]  /*0b40*/  IMAD.MOV.U32 R25, RZ, RZ, 0x1 ;  /* 0x00000001ff197424 */ /* 0x000fe200078e00ff */
[----:B------:R-:W-:-:S03]  /*0b50*/  IADD3 R5, P0, RZ, -R28, RZ ;  /* 0x8000001cff057210 */ /* 0x000fc60007f1e0ff */
[----:B------:R-:W1:Y:S02]  /*0b60*/  LDC R6, c[0x0][0x618] ;  /* 0x00018600ff067b82 */ /* 0x000e640000000800 */
[----:B------:R-:W-:-:S04]  /*0b70*/  IMAD.X R9, RZ, RZ, ~R0, P0 ;  /* 0x000000ffff097224 */ /* 0x000fc800000e0e00 */
[-C--:B------:R-:W-:Y:S02]  /*0b80*/  IMAD R0, R9, R26.reuse, RZ ;  /* 0x0000001a09007224 */ /* 0x080fe400078e02ff */
[----:B------:R-:W2:Y:S01]  /*0b90*/  LDC R11, c[0x0][0x608] ;  /* 0x00018200ff0b7b82 */ /* 0x000ea20000000800 */
[----:B------:R-:W-:-:S04]  /*0ba0*/  IMAD.WIDE.U32 R8, R5, R26, R16 ;  /* 0x0000001a05087225 */ /* 0x000fc800078e0010 */
[----:B------:R-:W-:-:S03]  /*0bb0*/  IMAD R5, R5, R27, R0 ;  /* 0x0000001b05057224 */ /* 0x000fc600078e0200 */
[----:B------:R-:W3:Y:S01]  /*0bc0*/  LDC R12, c[0x0][0x658] ;  /* 0x00019600ff0c7b82 */ /* 0x000ee20000000800 */
[----:B0-----:R-:W-:Y:S01]  /*0bd0*/  ISETP.NE.U32.AND P0, PT, R20, RZ, PT ;  /* 0x000000ff1400720c */ /* 0x001fe20003f05070 */
[----:B------:R-:W-:Y:S02]  /*0be0*/  IMAD.IADD R5, R9, 0x1, R5 ;  /* 0x0000000109057824 */ /* 0x000fe400078e0205 */
[----:B------:R-:W-:Y:S01]  /*0bf0*/  IMAD.MOV.U32 R9, RZ, RZ, -0x1 ;  /* 0xffffffffff097424 */ /* 0x000fe200078e00ff */
[----:B------:R-:W-:-:S03]  /*0c00*/  ISETP.NE.AND.EX P0, PT, R21, RZ, PT, P0 ;  /* 0x000000ff1500720c */ /* 0x000fc60003f05300 */
[----:B------:R-:W0:Y:S01]  /*0c10*/  LDC R15, c[0x0][0x600] ;  /* 0x00018000ff0f7b82 */ /* 0x000e220000000800 */
[-CC-:B-1----:R-:W-:Y:S02]  /*0c20*/  SHF.R.U64 R13, R8, R6.reuse, R5.reuse ;  /* 0x00000006080d7219 */ /* 0x182fe40000001205 */
[----:B------:R-:W-:-:S05]  /*0c30*/  SHF.R.U32.HI R0, RZ, R6, R5 ;  /* 0x00000006ff007219 */ /* 0x000fca0000011605 */
[----:B------:R-:W1:Y:S01]  /*0c40*/  LDC R14, c[0x0][0x648] ;  /* 0x00019200ff0e7b82 */ /* 0x000e620000000800 */
[-CC-:B--2---:R-:W-:Y:S02]  /*0c50*/  SHF.R.U64 R27, R13, R11.reuse, R0.reuse ;  /* 0x0000000b0d1b7219 */ /* 0x184fe40000001200 */
[----:B------:R-:W-:-:S05]  /*0c60*/  SHF.R.U32.HI R5, RZ, R11, R0 ;  /* 0x0000000bff057219 */ /* 0x000fca0000011600 */
[----:B------:R-:W2:Y:S01]  /*0c70*/  LDC R22, c[0x0][0x638] ;  /* 0x00018e00ff167b82 */ /* 0x000ea20000000800 */
[-CC-:B---3--:R-:W-:Y:S02]  /*0c80*/  SHF.R.U64 R24, R27, R12.reuse, R5.reuse ;  /* 0x0000000c1b187219 */ /* 0x188fe40000001205 */
[-C--:B------:R-:W-:Y:S02]  /*0c90*/  SHF.L.U32 R0, R9, R12.reuse, RZ ;  /* 0x0000000c09007219 */ /* 0x080fe400000006ff */
[----:B------:R-:W-:Y:S01]  /*0ca0*/  SHF.R.U32.HI R5, RZ, R12, R5 ;  /* 0x0000000cff057219 */ /* 0x000fe20000011605 */
[----:B------:R-:W-:Y:S01]  /*0cb0*/  IMAD.MOV.U32 R4, RZ, RZ, R24 ;  /* 0x000000ffff047224 */ /* 0x000fe200078e0018 */
[----:B------:R-:W-:Y:S01]  /*0cc0*/  LOP3.LUT R10, RZ, R0, RZ, 0x33, !PT ;  /* 0x00000000ff0a7212 */ /* 0x000fe200078e33ff */
[----:B------:R-:W3:Y:S01]  /*0cd0*/  LDC R26, c[0x0][0x610] ;  /* 0x00018400ff1a7b82 */ /* 0x000ee20000000800 */
[----:B------:R-:W-:Y:S05]  /*0ce0*/  @!P0 BRA `(.L_x_10) ;  /* 0x0000000000288947 */ /* 0x000fea0003800000 */
[----:B------:R-:W4:Y:S02]  /*0cf0*/  LDC R9, c[0x0][0x64c] ;  /* 0x00019300ff097b82 */ /* 0x000f240000000800 */
[----:B----4-:R-:W-:-:S05]  /*0d00*/  IADD3 R9, P0, R24, R9, RZ ;  /* 0x0000000918097210 */ /* 0x010fca0007f1e0ff */
        /* <DEDUP_REMOVED lines=8> */
.L_x_10:
[----:B-1----:R-:W-:Y:S01]  /*0d90*/  SHF.R.U64 R4, R4, R14, R5 ;  /* 0x0000000e04047219 */ /* 0x002fe20000001205 */
[----:B0-----:R-:W-:Y:S01]  /*0da0*/  VIADD R6, R15, 0xffffffff ;  /* 0xffffffff0f067836 */ /* 0x001fe20000000000 */
[----:B------:R-:W-:Y:S02]  /*0db0*/  SHF.L.U32 R0, R25, R12, RZ ;  /* 0x0000000c19007219 */ /* 0x000fe400000006ff */
[----:B------:R-:W-:Y:S01]  /*0dc0*/  LOP3.LUT R5, R27, R10, RZ, 0xc0, !PT ;  /* 0x0000000a1b057212 */ /* 0x000fe200078ec0ff */
[----:B------:R-:W-:Y:S01]  /*0dd0*/  IMAD.MOV R7, RZ, RZ, -R4 ;  /* 0x000000ffff077224 */ /* 0x000fe200078e0a04 */
[----:B------:R-:W-:Y:S02]  /*0de0*/  SEL R3, R3, R30, !P1 ;  /* 0x0000001e03037207 */ /* 0x000fe40004800000 */
[----:B------:R-:W-:Y:S01]  /*0df0*/  LOP3.LUT R6, R13, R6, RZ, 0xc0, !PT ;  /* 0x000000060d067212 */ /* 0x000fe200078ec0ff */
[----:B------:R-:W-:Y:S02]  /*0e00*/  IMAD R4, R0, R4, R5 ;  /* 0x0000000400047224 */ /* 0x000fe400078e0205 */
[----:B--2---:R-:W-:-:S02]  /*0e10*/  IMAD R0, R7, R22, R24 ;  /* 0x0000001607007224 */ /* 0x004fc400078e0218 */
[----:B---3--:R-:W-:Y:S02]  /*0e20*/  IMAD R3, R4, R26, R3 ;  /* 0x0000001a04037224 */ /* 0x008fe400078e0203 */
[----:B------:R-:W-:Y:S02]  /*0e30*/  IMAD R154, R0, R15, R6 ;  /* 0x0000000f009a7224 */ /* 0x000fe400078e0206 */
[----:B------:R-:W-:Y:S02]  /*0e40*/  IMAD.MOV.U32 R4, RZ, RZ, 0x1 ;  /* 0x00000001ff047424 */ /* 0x000fe400078e00ff */
[----:B------:R-:W-:Y:S01]  /*0e50*/  IMAD.MOV.U32 R22, RZ, RZ, R28 ;  /* 0x000000ffff167224 */ /* 0x000fe200078e001c */
[----:B------:R-:W-:Y:S02]  /*0e60*/  SEL R153, R154, R3, !P1 ;  /* 0x000000039a997207 */ /* 0x000fe40004800000 */
[----:B------:R-:W-:Y:S02]  /*0e70*/  PRMT R0, R4, 0x7610, R0 ;  /* 0x0000761004007816 */ /* 0x000fe40000000000 */
[----:B------:R-:W-:-:S07]  /*0e80*/  SEL R154, R3, R154, !P1 ;  /* 0x0000009a039a7207 */ /* 0x000fce0004800000 */
.L_x_8:
[----:B------:R-:W-:-:S08]  /*0e90*/  NOP ;  /* 0x0000000000007918 */ /* 0x000fd00000000000 */
[----:B------:R-:W0:Y:S02]  /*0ea0*/  USETMAXREG.TRY_ALLOC.CTAPOOL UP0, 0xe8 ;  /* 0x000000e8000079c8 */ /* 0x000e240008000600 */
[----:B0-----:R-:W-:-:S13]  /*0eb0*/  PLOP3.LUT P0, PT, PT, PT, UP0, 0x80, 0x0 ;  /* 0x000000000000781c */ /* 0x001fda0003f0f008 */
[----:B------:R-:W-:Y:S05]  /*0ec0*/  @!P0 BRA `(.L_x_8) ;  /* 0xfffffffc00f08947 */ /* 0x000fea000383ffff */
[----:B------:R-:W-:Y:S01]  /*0ed0*/  ULDC.64 UR4, c[0x0][0x598] ;  /* 0x0001660000047ab9 */ /* 0x000fe20000000a00 */
[----:B------:R-:W-:Y:S01]  /*0ee0*/  ULDC.64 UR36, c[0x0][0x208] ;  /* 0x0000820000247ab9 */ /* 0x000fe20000000a00 */
[----:B------:R-:W-:-:S04]  /*0ef0*/  ISETP.NE.U32.AND P0, PT, RZ, UR4, PT ;  /* 0x00000004ff007c0c */ /* 0x000fc8000bf05070 */
[----:B------:R-:W-:-:S13]  /*0f00*/  ISETP.NE.AND.EX P0, PT, RZ, UR5, PT, P0 ;  /* 0x00000005ff007c0c */ /* 0x000fda000bf05300 */
[----:B------:R-:W-:Y:S05]  /*0f10*/  @!P0 BRA `(.L_x_11) ;  /* 0x00000000001c8947 */ /* 0x000fea0003800000 */
[----:B------:R-:W0:Y:S02]  /*0f20*/  LDC.64 R4, c[0x0][0x598] ;  /* 0x00016600ff047b82 */ /* 0x000e240000000a00 */
[----:B0-----:R-:W2:Y:S02]  /*0f30*/  LDG.E.64 R4, desc[UR36][R4.64] ;  /* 0x0000002404047981 */ /* 0x001ea4000c1e1b00 */
[----:B--2---:R-:W-:-:S04]  /*0f40*/  ISETP.NE.U32.AND P0, PT, R4, RZ, PT ;  /* 0x000000ff0400720c */ /* 0x004fc80003f05070 */
[----:B------:R-:W-:-:S13]  /*0f50*/  ISETP.NE.AND.EX P0, PT, R5, RZ, PT, P0 ;  /* 0x000000ff0500720c */ /* 0x000fda0003f05300 */
[----:B------:R-:W-:Y:S05]  /*0f60*/  @!P0 BRA `(.L_x_11) ;  /* 0x0000000000088947 */ /* 0x000fea0003800000 */
[----:B------:R0:W5:Y:S01]  /*0f70*/  LD.E R155, desc[UR36][R4.64] ;  /* 0x00000024049b7980 */ /* 0x000162000c101900 */
[----:B------:R-:W-:Y:S05]  /*0f80*/  BRA `(.L_x_12) ;  /* 0x0000000000247947 */ /* 0x000fea0003800000 */
.L_x_11:
[----:B------:R-:W-:Y:S02]  /*0f90*/  ULDC.64 UR4, c[0x0][0x588] ;  /* 0x0001620000047ab9 */ /* 0x000fe40000000a00 */
[----:B------:R-:W-:-:S04]  /*0fa0*/  ISETP.NE.U32.AND P0, PT, RZ, UR4, PT ;  /* 0x00000004ff007c0c */ /* 0x000fc8000bf05070 */
[----:B------:R-:W-:-:S13]  /*0fb0*/  ISETP.NE.AND.EX P0, PT, RZ, UR5, PT, P0 ;  /* 0x00000005ff007c0c */ /* 0x000fda000bf05300 */
[----:B------:R-:W-:Y:S05]  /*0fc0*/  @!P0 BRA `(.L_x_13) ;  /* 0x00000000000c8947 */ /* 0x000fea0003800000 */
[----:B------:R-:W0:Y:S02]  /*0fd0*/  LDC.64 R4, c[0x0][0x588] ;  /* 0x00016200ff047b82 */ /* 0x000e240000000a00 */
[----:B0-----:R1:W5:Y:S01]  /*0fe0*/  LDG.E R155, desc[UR36][R4.64] ;  /* 0x00000024049b7981 */ /* 0x001362000c1e1900 */
[----:B------:R-:W-:Y:S05]  /*0ff0*/  BRA `(.L_x_12) ;  /* 0x0000000000087947 */ /* 0x000fea0003800000 */
.L_x_13:
[----:B------:R-:W-:Y:S02]  /*1000*/  ULDC UR4, c[0x0][0x580] ;  /* 0x0001600000047ab9 */ /* 0x000fe40000000800 */
[----:B------:R-:W-:-:S07]  /*1010*/  IMAD.U32 R155, RZ, RZ, UR4 ;  /* 0x00000004ff9b7e24 */ /* 0x000fce000f8e00ff */
.L_x_12:
[----:B------:R-:W-:Y:S02]  /*1020*/  ULDC.64 UR4, c[0x0][0x5a0] ;  /* 0x0001680000047ab9 */ /* 0x000fe40000000a00 */
[----:B------:R-:W-:-:S04]  /*1030*/  ISETP.NE.U32.AND P0, PT, RZ, UR4, PT ;  /* 0x00000004ff007c0c */ /* 0x000fc8000bf05070 */
[----:B------:R-:W-:-:S13]  /*1040*/  ISETP.NE.AND.EX P0, PT, RZ, UR5, PT, P0 ;  /* 0x00000005ff007c0c */ /* 0x000fda000bf05300 */
[----:B------:R-:W-:Y:S05]  /*1050*/  @!P0 BRA `(.L_x_14) ;  /* 0x00000000001c8947 */ /* 0x000fea0003800000 */
[----:B01----:R-:W0:Y:S02]  /*1060*/  LDC.64 R4, c[0x0][0x5a0] ;  /* 0x00016800ff047b82 */ /* 0x003e240000000a00 */
[----:B0-----:R-:W2:Y:S02]  /*1070*/  LDG.E.64 R4, desc[UR36][R4.64] ;  /* 0x0000002404047981 */ /* 0x001ea4000c1e1b00 */
[----:B--2---:R-:W-:-:S04]  /*1080*/  ISETP.NE.U32.AND P0, PT, R4, RZ, PT ;  /* 0x000000ff0400720c */ /* 0x004fc80003f05070 */
[----:B------:R-:W-:-:S13]  /*1090*/  ISETP.NE.AND.EX P0, PT, R5, RZ, PT, P0 ;  /* 0x000000ff0500720c */ /* 0x000fda0003f05300 */
[----:B------:R-:W-:Y:S05]  /*10a0*/  @!P0 BRA `(.L_x_14) ;  /* 0x0000000000088947 */ /* 0x000fea0003800000 */
[----:B------:R0:W5:Y:S01]  /*10b0*/  LD.E R156, desc[UR36][R4.64] ;  /* 0x00000024049c7980 */ /* 0x000162000c101900 */
[----:B------:R-:W-:Y:S05]  /*10c0*/  BRA `(.L_x_15) ;  /* 0x0000000000247947 */ /* 0x000fea0003800000 */
.L_x_14:
[----:B------:R-:W-:Y:S02]  /*10d0*/  ULDC.64 UR4, c[0x0][0x590] ;  /* 0x0001640000047ab9 */ /* 0x000fe40000000a00 */
[----:B------:R-:W-:-:S04]  /*10e0*/  ISETP.NE.U32.AND P0, PT, RZ, UR4, PT ;  /* 0x00000004ff007c0c */ /* 0x000fc8000bf05070 */
[----:B------:R-:W-:-:S13]  /*10f0*/  ISETP.NE.AND.EX P0, PT, RZ, UR5, PT, P0 ;  /* 0x00000005ff007c0c */ /* 0x000fda000bf05300 */
[----:B------:R-:W-:Y:S05]  /*1100*/  @!P0 BRA `(.L_x_16) ;  /* 0x00000000000c8947 */ /* 0x000fea0003800000 */
[----:B------:R-:W2:Y:S02]  /*1110*/  LDC.64 R156, c[0x0][0x590] ;  /* 0x00016400ff9c7b82 */ /* 0x000ea40000000a00 */
[----:B--2---:R2:W5:Y:S01]  /*1120*/  LDG.E R156, desc[UR36][R156.64] ;  /* 0x000000249c9c7981 */ /* 0x004562000c1e1900 */
[----:B------:R-:W-:Y:S05]  /*1130*/  BRA `(.L_x_15) ;  /* 0x0000000000087947 */ /* 0x000fea0003800000 */
.L_x_16:
[----:B------:R-:W-:Y:S02]  /*1140*/  ULDC UR4, c[0x0][0x584] ;  /* 0x0001610000047ab9 */ /* 0x000fe40000000800 */
[----:B------:R-:W-:-:S07]  /*1150*/  IMAD.U32 R156, RZ, RZ, UR4 ;  /* 0x00000004ff9c7e24 */ /* 0x000fce000f8e00ff */
.L_x_15:
[----:B------:R-:W-:-:S13]  /*1160*/  LOP3.LUT P0, RZ, R0, 0xff, RZ, 0xc0, !PT ;  /* 0x000000ff00ff7812 */ /* 0x000fda000780c0ff */
[----:B------:R-:W-:Y:S05]  /*1170*/  @!P0 EXIT ;  /* 0x000000000000894d */ /* 0x000fea0003800000 */
[----:B------:R-:W-:Y:S01]  /*1180*/  ULDC UR4, c[0x0][0x28c] ;  /* 0x0000a30000047ab9 */ /* 0x000fe20000000800 */
[----:B------:R-:W-:Y:S01]  /*1190*/  UMOV UR38, URZ ;  /* 0x0000003f00267c82 */ /* 0x000fe20008000000 */
[----:B------:R-:W-:Y:S01]  /*11a0*/  UIADD3 UR4, UR4, 0x3f, URZ ;  /* 0x0000003f04047890 */ /* 0x000fe2000fffe03f */
[----:B------:R-:W-:-:S03]  /*11b0*/  UMOV UR39, URZ ;  /* 0x0000003f00277c82 */ /* 0x000fc60008000000 */
[----:B------:R-:W-:-:S04]  /*11c0*/  USHF.R.S32.HI UR5, URZ, 0x1f, UR4 ;  /* 0x0000001f3f057899 */ /* 0x000fc80008011404 */
[----:B------:R-:W-:-:S04]  /*11d0*/  ULEA.HI UR5, UR5, UR4, URZ, 0x6 ;  /* 0x0000000405057291 */ /* 0x000fc8000f8f303f */
[----:B------:R-:W-:-:S12]  /*11e0*/  USHF.R.S32.HI UR40, URZ, 0x6, UR5 ;  /* 0x000000063f287899 */ /* 0x000fd80008011405 */
.L_x_294:
[----:B------:R-:W-:Y:S01]  /*11f0*/  LOP3.LUT R0, R18, 0x80, RZ, 0xc0, !PT ;  /* 0x0000008012007812 */ /* 0x000fe200078ec0ff */
[----:B------:R-:W3:Y:S01]  /*1200*/  S2UR UR7, SR_CgaCtaId ;  /* 0x00000000000779c3 */ /* 0x000ee20000008800 */
[----:B------:R-:W-:Y:S02]  /*1210*/  UMOV UR6, 0x400 ;  /* 0x0000040000067882 */ /* 0x000fe40000000000 */
[----:B------:R-:W-:-:S06]  /*1220*/  SHF.R.U32.HI R0, RZ, 0x7, R0 ;  /* 0x00000007ff007819 */ /* 0x000fcc0000011600 */
[----:B----4-:R-:W4:Y:S01]  /*1230*/  SHFL.IDX PT, R0, R0, RZ, 0x1f ;  /* 0x00001fff00007589 */ /* 0x010f2200000e0000 */
[----:B---3--:R-:W-:Y:S01]  /*1240*/  ULEA UR6, UR7, UR6, 0x18 ;  /* 0x0000000607067291 */ /* 0x008fe2000f8ec03f */
[----:B----4-:R-:W-:-:S13]  /*1250*/  R2UR UR4, R0 ;  /* 0x00000000000472ca */ /* 0x010fda00000e0000 */
[----:B------:R-:W-:-:S04]  /*1260*/  ULEA.HI UR5, UR4, UR4, URZ, 0x1 ;  /* 0x0000000404057291 */ /* 0x000fc8000f8f083f */
[----:B------:R-:W-:-:S04]  /*1270*/  ULOP3.LUT UR5, UR5, 0xffffe, URZ, 0xc0, !UPT ;  /* 0x000ffffe05057892 */ /* 0x000fc8000f8ec03f */
[----:B------:R-:W-:-:S03]  /*1280*/  UIADD3 UR5, UR4, -UR5, URZ ;  /* 0x8000000504057290 */ /* 0x000fc6000fffe03f */
[----:B------:R-:W-:Y:S01]  /*1290*/  ULDC UR4, c[0x0][0x28c] ;  /* 0x0000a30000047ab9 */ /* 0x000fe20000000800 */
[----:B------:R-:W-:Y:S01]  /*12a0*/  ULEA UR5, UR5, UR6, 0xc ;  /* 0x0000000605057291 */ /* 0x000fe2000f8e603f */
[----:B------:R-:W-:-:S03]  /*12b0*/  ISETP.LT.AND P0, PT, RZ, UR4, PT ;  /* 0x00000004ff007c0c */ /* 0x000fc6000bf01270 */
[----:B------:R-:W-:-:S04]  /*12c0*/  UIADD3 UR5, UR5, 0x100, URZ ;  /* 0x0000010005057890 */ /* 0x000fc8000fffe03f */
[----:B------:R-:W-:-:S04]  /*12d0*/  USHF.R.U32.HI UR5, URZ, 0x4, UR5 ;  /* 0x000000043f057899 */ /* 0x000fc80008011605 */
[----:B------:R-:W-:-:S04]  /*12e0*/  ULOP3.LUT UR5, UR5, 0x3fff, URZ, 0xc0, !UPT ;  /* 0x00003fff05057892 */ /* 0x000fc8000f8ec03f */
[----:B------:R-:W-:Y:S01]  /*12f0*/  ULOP3.LUT UR41, UR5, 0x10000, URZ, 0xfc, !UPT ;  /* 0x0001000005297892 */ /* 0x000fe2000f8efc3f */
[----:B01----:R-:W-:Y:S11]  /*1300*/  @P0 BRA `(.L_x_17) ;  /* 0x0000000000400947 */ /* 0x003ff60003800000 */
[----:B------:R-:W-:Y:S01]  /*1310*/  MOV R0, 0x0 ;  /* 0x0000000000007802 */ /* 0x000fe20000000f00 */
[----:B------:R-:W-:Y:S01]  /*1320*/  ULDC.64 UR4, c[0x4][0x68] ;  /* 0x01001a0000047ab9 */ /* 0x000fe20000000a00 */
[----:B------:R-:W-:Y:S01]  /*1330*/  ULDC.64 UR6, c[0x4][0x8] ;  /* 0x0100020000067ab9 */ /* 0x000fe20000000a00 */
[----:B01----:R-:W-:Y:S01]  /*1340*/  IMAD.U32 R4, RZ, RZ, UR4 ;  /* 0x00000004ff047e24 */ /* 0x003fe2000f8e00ff */
[----:B------:R0:W1:Y:S01]  /*1350*/  LDC.64 R14, c[0x4][R0] ;  /* 0x01000000000e7b82 */ /* 0x0000620000000a00 */
[----:B------:R-:W-:Y:S01]  /*1360*/  IMAD.U32 R5, RZ, RZ, UR5 ;  /* 0x00000005ff057e24 */ /* 0x000fe2000f8e00ff */
[----:B------:R-:W-:Y:S01]  /*1370*/  ULDC.64 UR4, c[0x4][0x70] ;  /* 0x01001c0000047ab9 */ /* 0x000fe20000000a00 */
[----:B------:R-:W-:Y:S02]  /*1380*/  IMAD.U32 R10, RZ, RZ, UR6 ;  /* 0x00000006ff0a7e24 */ /* 0x000fe4000f8e00ff */
[----:B------:R-:W-:Y:S02]  /*1390*/  IMAD.U32 R6, RZ, RZ, UR4 ;  /* 0x00000004ff067e24 */ /* 0x000fe4000f8e00ff */
[----:B------:R-:W-:-:S02]  /*13a0*/  IMAD.U32 R7, RZ, RZ, UR5 ;  /* 0x00000005ff077e24 */ /* 0x000fc4000f8e00ff */
[----:B------:R-:W-:Y:S02]  /*13b0*/  IMAD.U32 R11, RZ, RZ, UR7 ;  /* 0x00000007ff0b7e24 */ /* 0x000fe4000f8e00ff */
[----:B------:R-:W-:Y:S02]  /*13c0*/  IMAD.MOV.U32 R8, RZ, RZ, 0x1e1 ;  /* 0x000001e1ff087424 */ /* 0x000fe400078e00ff */
[----:B------:R-:W-:Y:S02]  /*13d0*/  IMAD.MOV.U32 R12, RZ, RZ, 0x1 ;  /* 0x00000001ff0c7424 */ /* 0x000fe400078e00ff */
[----:B0-----:R-:W-:-:S07]  /*13e0*/  IMAD.MOV.U32 R13, RZ, RZ, RZ ;  /* 0x000000ffff0d7224 */ /* 0x001fce00078e00ff */
[----:B------:R-:W-:-:S07]  /*13f0*/  LEPC R20, `(.L_x_17) ;  /* 0x000000001014794e */ /* 0x000fce0000000000 */
[----:B-12--5:R-:W-:Y:S05]  /*1400*/  CALL.ABS.NOINC R14 ;  /* 0x000000000e007343 */ /* 0x026fea0003c00000 */
.L_x_17:
[----:B------:R-:W-:-:S04]  /*1410*/  LOP3.LUT R0, R19, 0x1, RZ, 0xfc, !PT ;  /* 0x0000000113007812 */ /* 0x000fc800078efcff */
[----:B------:R-:W-:-:S13]  /*1420*/  ISETP.NE.AND P0, PT, R0, 0x3, PT ;  /* 0x000000030000780c */ /* 0x000fda0003f05270 */
[----:B------:R-:W-:Y:S05]  /*1430*/  @!P0 BRA `(.L_x_18) ;  /* 0x0000000000048947 */ /* 0x000fea0003800000 */
[----:B------:R-:W-:Y:S01]  /*1440*/  BPT.TRAP 0x1 ;  /* 0x000000040000795c */ /* 0x000fe20000300000 */
.L_x_18:
[----:B------:R-:W3:Y:S01]  /*1450*/  S2UR UR5, SR_CgaCtaId ;  /* 0x00000000000579c3 */ /* 0x000ee20000008800 */
[----:B------:R-:W-:Y:S01]  /*1460*/  UMOV UR4, 0x400 ;  /* 0x0000040000047882 */ /* 0x000fe20000000000 */
[----:B------:R-:W-:Y:S02]  /*1470*/  IMAD.U32 R0, RZ, RZ, UR38 ;  /* 0x00000026ff007e24 */ /* 0x000fe4000f8e00ff */
[----:B------:R-:W-:-:S03]  /*1480*/  IMAD.U32 R3, RZ, RZ, UR39 ;  /* 0x00000027ff037e24 */ /* 0x000fc6000f8e00ff */
[----:B------:R-:W-:Y:S01]  /*1490*/  SHF.L.U32 R0, R0, 0x1f, RZ ;  /* 0x0000001f00007819 */ /* 0x000fe200000006ff */
[----:B---3--:R-:W-:-:S06]  /*14a0*/  ULEA UR4, UR5, UR4, 0x18 ;  /* 0x0000000405047291 */ /* 0x008fcc000f8ec03f */
[----:B------:R-:W-:-:S04]  /*14b0*/  IMAD.U32 R6, RZ, RZ, UR4 ;  /* 0x00000004ff067e24 */ /* 0x000fc8000f8e00ff */
[----:B------:R-:W-:-:S04]  /*14c0*/  IMAD R3, R3, 0x8, R6 ;  /* 0x0000000803037824 */ /* 0x000fc800078e0206 */
[----:B------:R3:W4:Y:S01]  /*14d0*/  SYNCS.PHASECHK.TRANS64.TRYWAIT P1, [R3+URZ], R0 ;  /* 0x00000000030075a7 */ /* 0x000722000802017f */
[----:B------:R-:W-:Y:S05]  /*14e0*/  @!P0 BRA `(.L_x_19) ;  /* 0x0000000000048947 */ /* 0x000fea0003800000 */
[----:B------:R-:W-:Y:S01]  /*14f0*/  BPT.TRAP 0x1 ;  /* 0x000000040000795c */ /* 0x000fe20000300000 */
.L_x_19:
[----:B----4-:R-:W-:Y:S05]  /*1500*/  @P1 BRA `(.L_x_20) ;  /* 0x0000000000081947 */ /* 0x010fea0003800000 */
[----:B------:R-:W4:Y:S02]  /*1510*/  SYNCS.PHASECHK.TRANS64.TRYWAIT P1, [R3+URZ], R0 ;  /* 0x00000000030075a7 */ /* 0x000f24000802017f */
[----:B----4-:R-:W-:Y:S05]  /*1520*/  @!P1 BRA `(.L_x_21) ;  /* 0x0000008800b89947 */ /* 0x010fea0003800000 */
.L_x_20:
[----:B------:R-:W-:-:S04]  /*1530*/  UISETP.LT.AND UP0, UPT, UR40, 0x1, UPT ;  /* 0x000000012800788c */ /* 0x000fc8000bf01270 */
[----:B------:R-:W-:-:S06]  /*1540*/  USEL UR4, UR40, 0x1, UP0 ;  /* 0x0000000128047887 */ /* 0x000fcc0008000000 */
[----:B---34-:R-:W-:Y:S01]  /*1550*/  IMAD.U32 R0, RZ, RZ, UR4 ;  /* 0x00000004ff007e24 */ /* 0x018fe2000f8e00ff */
[----:B------:R-:W-:Y:S05]  /*1560*/  WARPSYNC.ALL ;  /* 0x0000000000007948 */ /* 0x000fea0003800000 */
[----:B------:R-:W-:-:S04]  /*1570*/  IADD3 R0, -R0, UR40, RZ ;  /* 0x0000002800007c10 */ /* 0x000fc8000fffe1ff */
[----:B------:R-:W-:Y:S02]  /*1580*/  ISETP.GE.AND P1, PT, R0, 0x1, PT ;  /* 0x000000010000780c */ /* 0x000fe40003f26270 */
[----:B------:R-:W-:Y:S01]  /*1590*/  R2UR UR4, R6 ;  /* 0x00000000060472ca */ /* 0x000fe200000e0000 */
[----:B------:R-:W-:Y:S01]  /*15a0*/  ULEA UR5, UR39, UR41, 0xa ;  /* 0x0000002927057291 */ /* 0x000fe2000f8e503f */
[----:B------:R-:W-:Y:S01]  /*15b0*/  WARPGROUP.ARRIVE ;  /* 0x00000000000079c5 */ /* 0x000fe20000000000 */
[----:B------:R-:W-:Y:S01]  /*15c0*/  UMOV UR9, 0x80000020 ;  /* 0x8000002000097882 */ /* 0x000fe20000000000 */
[----:B------:R-:W-:-:S04]  /*15d0*/  UMOV UR11, 0x80000020 ;  /* 0x80000020000b7882 */ /* 0x000fc80000000000 */
[----:B------:R-:W-:-:S05]  /*15e0*/  UMOV UR8, UR5 ;  /* 0x0000000500087c82 */ /* 0x000fca0008000000 */
[----:B------:R-:W-:-:S04]  /*15f0*/  UIADD3 UR4, UR4, 0x10100, URZ ;  /* 0x0001010004047890 */ /* 0x000fc8000fffe03f */
[----:B------:R-:W-:-:S04]  /*1600*/  USHF.R.U32.HI UR4, URZ, 0x4, UR4 ;  /* 0x000000043f047899 */ /* 0x000fc80008011604 */
[----:B------:R-:W-:-:S04]  /*1610*/  ULOP3.LUT UR4, UR4, 0x3fff, URZ, 0xc0, !UPT ;  /* 0x00003fff04047892 */ /* 0x000fc8000f8ec03f */
[----:B------:R-:W-:-:S04]  /*1620*/  ULOP3.LUT UR4, UR4, 0x10000, URZ, 0xfc, !UPT ;  /* 0x0001000004047892 */ /* 0x000fc8000f8efc3f */
[----:B------:R-:W-:-:S07]  /*1630*/  ULEA UR6, UR39, UR4, 0x9 ;  /* 0x0000000427067291 */ /* 0x000fce000f8e483f */
[----:B------:R-:W-:Y:S02]  /*1640*/  UMOV UR10, UR6 ;  /* 0x00000006000a7c82 */ /* 0x000fe40008000000 */
[----:B------:R-:W-:Y:S01]  /*1650*/  IGMMA.64x128x32.S8.S8 R88, gdesc[UR8], RZ, !UPT, gsb0 ;  /* 0x03600000085879f1 */ /* 0x000fe2000c0410ff */
[----:B------:R-:W-:Y:S01]  /*1660*/  UIADD3 UR8, UR5, 0x200, URZ ;  /* 0x0000020005087890 */ /* 0x000fe2000fffe03f */
[----:B------:R-:W-:Y:S01]  /*1670*/  UMOV UR9, 0x80000020 ;  /* 0x8000002000097882 */ /* 0x000fe20000000000 */
[----:B------:R-:W-:Y:S02]  /*1680*/  WARPGROUP.DEPBAR.LE gsb0, 0x0 ;  /* 0x00008000000079c5 */ /* 0x000fe40000010000 */
[----:B------:R-:W-:-:S06]  /*1690*/  WARPGROUP.ARRIVE ;  /* 0x00000000000079c5 */ /* 0x000fcc0000000000 */
[----:B------:R-:W-:Y:S01]  /*16a0*/  IGMMA.64x128x32.S8.S8 R24, gdesc[UR8], RZ, !UPT, gsb0 ;  /* 0x03600000081879f1 */ /* 0x000fe2000c0410ff */
[----:B------:R-:W-:Y:S02]  /*16b0*/  UIADD3 UR8, UR5, 0x2, URZ ;  /* 0x0000000205087890 */ /* 0x000fe4000fffe03f */
[----:B------:R-:W-:Y:S01]  /*16c0*/  UIADD3 UR10, UR6, 0x2, URZ ;  /* 0x00000002060a7890 */ /* 0x000fe2000fffe03f */
[----:B------:R-:W-:Y:S01]  /*16d0*/  UMOV UR9, 0x80000020 ;  /* 0x8000002000097882 */ /* 0x000fe20000000000 */
[----:B------:R-:W-:Y:S01]  /*16e0*/  UMOV UR11, 0x80000020 ;  /* 0x80000020000b7882 */ /* 0x000fe20000000000 */
[----:B------:R-:W-:Y:S02]  /*16f0*/  WARPGROUP.DEPBAR.LE gsb0, 0x0 ;  /* 0x00008000000079c5 */ /* 0x000fe40000010000 */
[----:B------:R-:W-:-:S06]  /*1700*/  WARPGROUP.ARRIVE ;  /* 0x00000000000079c5 */ /* 0x000fcc0000000000 */
[----:B------:R-:W-:Y:S01]  /*1710*/  IGMMA.64x128x32.S8.S8 R88, gdesc[UR8], R88, gsb0 ;  /* 0x03600000085879f1 */ /* 0x000fe20008041058 */
[----:B------:R-:W-:Y:S01]  /*1720*/  UIADD3 UR8, UR5, 0x202, URZ ;  /* 0x0000020205087890 */ /* 0x000fe2000fffe03f */
[----:B------:R-:W-:Y:S01]  /*1730*/  UMOV UR9, 0x80000020 ;  /* 0x8000002000097882 */ /* 0x000fe20000000000 */
[----:B------:R-:W-:Y:S02]  /*1740*/  WARPGROUP.DEPBAR.LE gsb0, 0x0 ;  /* 0x00008000000079c5 */ /* 0x000fe40000010000 */
[----:B------:R-:W-:-:S06]  /*1750*/  WARPGROUP.ARRIVE ;  /* 0x00000000000079c5 */ /* 0x000fcc0000000000 */
[----:B------:R-:W-:Y:S03]  /*1760*/  IGMMA.64x128x32.S8.S8 R24, gdesc[UR8], R24, gsb0 ;  /* 0x03600000081879f1 */ /* 0x000fe60008041018 */
[----:B------:R-:W-:Y:S02]  /*1770*/  WARPGROUP.DEPBAR.LE gsb0, 0x0 ;  /* 0x00008000000079c5 */ /* 0x000fe40000010000 */
[----:B------:R-:W-:Y:S05]  /*1780*/  @!P1 BRA `(.L_x_22) ;  /* 0x0000000400149947 */ /* 0x000fea0003800000 */
[----:B------:R-:W-:Y:S02]  /*1790*/  UIADD3 UR5, UR39, 0x1, URZ ;  /* 0x0000000127057890 */ /* 0x000fe4000fffe03f */
[----:B------:R-:W-:Y:S02]  /*17a0*/  IMAD.U32 R3, RZ, RZ, UR39 ;  /* 0x00000027ff037e24 */ /* 0x000fe4000f8e00ff */
[----:B------:R-:W-:-:S04]  /*17b0*/  UISETP.NE.AND UP0, UPT, UR5, 0x4, UPT ;  /* 0x000000040500788c */ /* 0x000fc8000bf05270 */
[----:B------:R-:W-:Y:S02]  /*17c0*/  USEL UR6, URZ, 0x1, UP0 ;  /* 0x000000013f067887 */ /* 0x000fe40008000000 */
[----:B------:R-:W-:Y:S02]  /*17d0*/  USEL UR5, UR5, URZ, UP0 ;  /* 0x0000003f05057287 */ /* 0x000fe40008000000 */
[----:B------:R-:W-:-:S06]  /*17e0*/  ULOP3.LUT UR6, UR38, UR6, URZ, 0x3c, !UPT ;  /* 0x0000000626067292 */ /* 0x000fcc000f8e3c3f */
[----:B------:R-:W-:-:S07]  /*17f0*/  IMAD.U32 R7, RZ, RZ, UR6 ;  /* 0x00000006ff077e24 */ /* 0x000fce000f8e00ff */
.L_x_29:
[----:B------:R-:W-:Y:S05]  /*1800*/  @!P0 BRA `(.L_x_23) ;  /* 0x0000000000048947 */ /* 0x000fea0003800000 */
[----:B------:R-:W-:Y:S01]  /*1810*/  BPT.TRAP 0x1 ;  /* 0x000000040000795c */ /* 0x000fe20000300000 */
.L_x_23:
[----:B------:R-:W3:Y:S01]  /*1820*/  S2UR UR7, SR_CgaCtaId ;  /* 0x00000000000779c3 */ /* 0x000ee20000008800 */
[----:B------:R-:W-:Y:S01]  /*1830*/  UMOV UR6, 0x400 ;  /* 0x0000040000067882 */ /* 0x000fe20000000000 */
[----:B01----:R-:W-:Y:S01]  /*1840*/  IMAD.U32 R5, RZ, RZ, UR5 ;  /* 0x00000005ff057e24 */ /* 0x003fe2000f8e00ff */
[----:B------:R-:W-:Y:S01]  /*1850*/  SHF.L.U32 R4, R7, 0x1f, RZ ;  /* 0x0000001f07047819 */ /* 0x000fe200000006ff */
[----:B---3--:R-:W-:-:S06]  /*1860*/  ULEA UR6, UR7, UR6, 0x18 ;  /* 0x0000000607067291 */ /* 0x008fcc000f8ec03f */
[----:B------:R-:W-:-:S04]  /*1870*/  IMAD.U32 R6, RZ, RZ, UR6 ;  /* 0x00000006ff067e24 */ /* 0x000fc8000f8e00ff */
[----:B------:R-:W-:-:S04]  /*1880*/  IMAD R5, R5, 0x8, R6 ;  /* 0x0000000805057824 */ /* 0x000fc800078e0206 */
[----:B------:R0:W1:Y:S01]  /*1890*/  SYNCS.PHASECHK.TRANS64.TRYWAIT P1, [R5+URZ], R4 ;  /* 0x00000004050075a7 */ /* 0x000062000802017f */
[----:B------:R-:W-:Y:S05]  /*18a0*/  @!P0 BRA `(.L_x_24) ;  /* 0x0000000000048947 */ /* 0x000fea0003800000 */
[----:B------:R-:W-:Y:S01]  /*18b0*/  BPT.TRAP 0x1 ;  /* 0x000000040000795c */ /* 0x000fe20000300000 */
.L_x_24:
[----:B-1----:R-:W-:Y:S05]  /*18c0*/  @P1 BRA `(.L_x_25) ;  /* 0x0000000000081947 */ /* 0x002fea0003800000 */
[----:B------:R-:W1:Y:S02]  /*18d0*/  SYNCS.PHASECHK.TRANS64.TRYWAIT P1, [R5+URZ], R4 ;  /* 0x00000004050075a7 */ /* 0x000e64000802017f */
[----:B-1----:R-:W-:Y:S05]  /*18e0*/  @!P1 BRA `(.L_x_26) ;  /* 0x0000008400dc9947 */ /* 0x002fea0003800000 */
.L_x_25:
[----:B------:R-:W-:Y:S01]  /*18f0*/  ULEA UR6, UR5, UR41, 0xa ;  /* 0x0000002905067291 */ /* 0x000fe2000f8e503f */
[----:B------:R-:W-:Y:S01]  /*1900*/  WARPGROUP.ARRIVE ;  /* 0x00000000000079c5 */ /* 0x000fe20000000000 */
[----:B------:R-:W-:Y:S01]  /*1910*/  ULEA UR7, UR5, UR4, 0x9 ;  /* 0x0000000405077291 */ /* 0x000fe2000f8e483f */
[----:B------:R-:W-:Y:S01]  /*1920*/  UMOV UR9, 0x80000020 ;  /* 0x8000002000097882 */ /* 0x000fe20000000000 */
[----:B------:R-:W-:-:S03]  /*1930*/  UMOV UR11, 0x80000020 ;  /* 0x80000020000b7882 */ /* 0x000fc60000000000 */
[----:B------:R-:W-:Y:S02]  /*1940*/  UMOV UR8, UR6 ;  /* 0x0000000600087c82 */ /* 0x000fe40008000000 */
[----:B------:R-:W-:Y:S02]  /*1950*/  UMOV UR10, UR7 ;  /* 0x00000007000a7c82 */ /* 0x000fe40008000000 */
[----:B------:R-:W-:Y:S01]  /*1960*/  IGMMA.64x128x32.S8.S8 R88, gdesc[UR8], R88, gsb0 ;  /* 0x03600000085879f1 */ /* 0x000fe20008041058 */
[----:B------:R-:W-:Y:S01]  /*1970*/  UIADD3 UR8, UR6, 0x200, URZ ;  /* 0x0000020006087890 */ /* 0x000fe2000fffe03f */
[----:B------:R-:W-:Y:S01]  /*1980*/  UMOV UR9, 0x80000020 ;  /* 0x8000002000097882 */ /* 0x000fe20000000000 */
[----:B------:R-:W-:Y:S02]  /*1990*/  WARPGROUP.DEPBAR.LE gsb0, 0x0 ;  /* 0x00008000000079c5 */ /* 0x000fe40000010000 */
[----:B------:R-:W-:-:S06]  /*19a0*/  WARPGROUP.ARRIVE ;  /* 0x00000000000079c5 */ /* 0x000fcc0000000000 */
[----:B------:R-:W-:Y:S01]  /*19b0*/  IGMMA.64x128x32.S8.S8 R24, gdesc[UR8], R24, gsb0 ;  /* 0x03600000081879f1 */ /* 0x000fe20008041018 */
        /* <DEDUP_REMOVED lines=14> */
[----:B------:R-:W-:Y:S01]  /*1aa0*/  BPT.TRAP 0x1 ;  /* 0x000000040000795c */ /* 0x000fe20000300000 */
.L_x_27:
[----:B------:R-:W-:-:S13]  /*1ab0*/  ISETP.NE.AND P1, PT, R23, RZ, PT ;  /* 0x000000ff1700720c */ /* 0x000fda0003f25270 */
[----:B01----:R-:W-:-:S04]  /*1ac0*/  @P1 IMAD R4, R3, 0x8, R6 ;  /* 0x0000000803041824 */ /* 0x003fc800078e0206 */
[----:B------:R-:W-:-:S05]  /*1ad0*/  @P1 VIADD R5, R4, 0x20 ;  /* 0x0000002004051836 */ /* 0x000fca0000000000 */
[----:B------:R-:W-:-:S04]  /*1ae0*/  @P1 PRMT R5, R152, 0x654, R5 ;  /* 0x0000065498051816 */ /* 0x000fc80000000005 */
[----:B------:R0:W-:Y:S01]  /*1af0*/  @P1 SYNCS.ARRIVE.TRANS64.RED.A1T0 RZ, [R5+URZ], RZ ;  /* 0x000000ff05ff19a7 */ /* 0x0001e2000810043f */
[----:B------:R-:W-:-:S13]  /*1b00*/  ISETP.GT.U32.AND P1, PT, R19, 0x1, PT ;  /* 0x000000011300780c */ /* 0x000fda0003f24070 */
[----:B0-----:R-:W-:Y:S05]  /*1b10*/  @P1 BRA `(.L_x_28) ;  /* 0x0000000000041947 */ /* 0x001fea0003800000 */
[----:B------:R-:W-:Y:S01]  /*1b20*/  BPT.TRAP 0x1 ;  /* 0x000000040000795c */ /* 0x000fe20000300000 */
.L_x_28:
[----:B------:R-:W-:Y:S01]  /*1b30*/  UIADD3 UR5, UR5, 0x1, URZ ;  /* 0x0000000105057890 */ /* 0x000fe2000fffe03f */
[C---:B------:R-:W-:Y:S01]  /*1b40*/  ISETP.GT.AND P2, PT, R0.reuse, 0x1, PT ;  /* 0x000000010000780c */ /* 0x040fe20003f44270 */
[----:B------:R-:W-:Y:S02]  /*1b50*/  VIADD R3, R3, 0x1 ;  /* 0x0000000103037836 */ /* 0x000fe40000000000 */
[----:B------:R-:W-:Y:S01]  /*1b60*/  UISETP.NE.AND UP0, UPT, UR5, 0x4, UPT ;  /* 0x000000040500788c */ /* 0x000fe2000bf05270 */
[----:B------:R-:W-:Y:S02]  /*1b70*/  VIADD R0, R0, 0xffffffff ;  /* 0xffffffff00007836 */ /* 0x000fe40000000000 */
[C---:B------:R-:W-:Y:S01]  /*1b80*/  ISETP.NE.AND P1, PT, R3.reuse, 0x4, PT ;  /* 0x000000040300780c */ /* 0x040fe20003f25270 */
[----:B------:R-:W-:Y:S02]  /*1b90*/  USEL UR6, URZ, 0x1, UP0 ;  /* 0x000000013f067887 */ /* 0x000fe40008000000 */
[----:B------:R-:W-:Y:S01]  /*1ba0*/  USEL UR5, UR5, URZ, UP0 ;  /* 0x0000003f05057287 */ /* 0x000fe20008000000 */
[----:B------:R-:W-:-:S03]  /*1bb0*/  SEL R3, R3, RZ, P1 ;  /* 0x000000ff03037207 */ /* 0x000fc60000800000 */
[----:B------:R-:W-:Y:S01]  /*1bc0*/  LOP3.LUT R7, R7, UR6, RZ, 0x3c, !PT ;  /* 0x0000000607077c12 */ /* 0x000fe2000f8e3cff */
[----:B------:R-:W-:Y:S07]  /*1bd0*/  @P2 BRA `(.L_x_29) ;  /* 0xfffffffc00082947 */ /* 0x000fee000383ffff */
.L_x_22:
[----:B------:R-:W3:Y:S02]  /*1be0*/  LDC R0, c[0x0][0x28c] ;  /* 0x0000a300ff007b82 */ /* 0x000ee40000000800 */
[----:B---3--:R-:W-:-:S13]  /*1bf0*/  ISETP.GE.AND P1, PT, R0, 0x1, PT ;  /* 0x000000010000780c */ /* 0x008fda0003f26270 */
[----:B------:R-:W-:Y:S05]  /*1c00*/  @!P1 BRA `(.L_x_30) ;  /* 0x0000000000409947 */ /* 0x000fea0003800000 */
[----:B------:R-:W-:Y:S05]  /*1c10*/  @!P0 BRA `(.L_x_31) ;  /* 0x0000000000048947 */ /* 0x000fea0003800000 */
[----:B------:R-:W-:Y:S01]  /*1c20*/  BPT.TRAP 0x1 ;  /* 0x000000040000795c */ /* 0x000fe20000300000 */
.L_x_31:
[----:B------:R-:W-:Y:S01]  /*1c30*/  ISETP.NE.AND P0, PT, R23, RZ, PT ;  /* 0x000000ff1700720c */ /* 0x000fe20003f05270 */
[----:B------:R-:W-:-:S12]  /*1c40*/  UISETP.LT.AND UP1, UPT, UR40, 0x1, UPT ;  /* 0x000000012800788c */ /* 0x000fd8000bf21270 */
[----:B------:R-:W-:-:S05]  /*1c50*/  VOTEU.ANY UP0, P0 ;  /* 0x00000000003f7886 */ /* 0x000fca0000000100 */
[----:B------:R-:W-:-:S04]  /*1c60*/  @UP0 USEL UR4, UR40, 0x1, UP1 ;  /* 0x0000000128040887 */ /* 0x000fc80008800000 */
[----:B------:R-:W-:-:S06]  /*1c70*/  @UP0 UIADD3 UR4, UR39, UR40, -UR4 ;  /* 0x0000002827040290 */ /* 0x000fcc000fffe804 */
[----:B------:R-:W-:-:S04]  /*1c80*/  IMAD.U32 R0, RZ, RZ, UR4 ;  /* 0x00000004ff007e24 */ /* 0x000fc8000f8e00ff */
[----:B------:R-:W-:-:S05]  /*1c90*/  @P0 IMAD.SHL.U32 R0, R0, 0x8, RZ ;  /* 0x0000000800000824 */ /* 0x000fca00078e00ff */
[----:B------:R-:W-:-:S04]  /*1ca0*/  @P0 LOP3.LUT R0, R0, 0x18, RZ, 0xc0, !PT ;  /* 0x0000001800000812 */ /* 0x000fc800078ec0ff */
[----:B------:R-:W-:-:S04]  /*1cb0*/  @P0 IADD3 R3, R6, 0x20, R0 ;  /* 0x0000002006030810 */ /* 0x000fc80007ffe000 */
[----:B------:R-:W-:-:S04]  /*1cc0*/  @P0 PRMT R3, R152, 0x654, R3 ;  /* 0x0000065498030816 */ /* 0x000fc80000000003 */
[----:B------:R3:W-:Y:S01]  /*1cd0*/  @P0 SYNCS.ARRIVE.TRANS64.RED.A1T0 RZ, [R3+URZ], RZ ;  /* 0x000000ff03ff09a7 */ /* 0x0007e2000810043f */
[----:B------:R-:W-:-:S13]  /*1ce0*/  ISETP.GT.U32.AND P0, PT, R19, 0x1, PT ;  /* 0x000000011300780c */ /* 0x000fda0003f04070 */
[----:B---3--:R-:W-:Y:S05]  /*1cf0*/  @P0 BRA `(.L_x_30) ;  /* 0x0000000000040947 */ /* 0x008fea0003800000 */
[----:B------:R-:W-:Y:S01]  /*1d00*/  BPT.TRAP 0x1 ;  /* 0x000000040000795c */ /* 0x000fe20000300000 */
.L_x_30:
[----:B------:R-:W3:Y:S01]  /*1d10*/  LDC R6, c[0x0][0x288] ;  /* 0x0000a200ff067b82 */ /* 0x000ee20000000800 */
[--C-:B------:R-:W-:Y:S01]  /*1d20*/  SHF.R.U32.HI R0, RZ, 0x2, R18.reuse ;  /* 0x00000002ff007819 */ /* 0x100fe20000011612 */
[----:B------:R-:W-:Y:S01]  /*1d30*/  UIADD3 UR39, UR40, UR39, URZ ;  /* 0x0000002728277290 */ /* 0x000fe2000fffe03f */
[----:B01----:R-:W-:Y:S01]  /*1d40*/  SHF.R.U32.HI R5, RZ, 0x7, R18 ;  /* 0x00000007ff057819 */ /* 0x003fe20000011612 */
[----:B------:R-:W-:Y:S01]  /*1d50*/  IMAD.SHL.U32 R9, R153, 0x80, RZ ;  /* 0x0000008099097824 */ /* 0x000fe200078e00ff */
[----:B------:R-:W-:Y:S01]  /*1d60*/  LOP3.LUT R3, R0, 0x7, RZ, 0xc0, !PT ;  /* 0x0000000700037812 */ /* 0x000fe200078ec0ff */
[----:B------:R-:W-:Y:S01]  /*1d70*/  USHF.R.U32.HI UR4, URZ, 0x2, UR39 ;  /* 0x000000023f047899 */ /* 0x000fe20008011627 */
[----:B------:R-:W-:Y:S01]  /*1d80*/  LOP3.LUT R4, R18, 0x60, RZ, 0xc0, !PT ;  /* 0x0000006012047812 */ /* 0x000fe200078ec0ff */
[----:B------:R-:W-:Y:S01]  /*1d90*/  IMAD.SHL.U32 R11, R154, 0x100, RZ ;  /* 0x000001009a0b7824 */ /* 0x000fe200078e00ff */
[----:B------:R-:W-:Y:S01]  /*1da0*/  LOP3.LUT R0, R5, 0x1, RZ, 0xc0, !PT ;  /* 0x0000000105007812 */ /* 0x000fe200078ec0ff */
[----:B------:R-:W-:Y:S01]  /*1db0*/  ULOP3.LUT UR4, UR4, 0x1, URZ, 0xc0, !UPT ;  /* 0x0000000104047892 */ /* 0x000fe2000f8ec03f */
[----:B------:R-:W-:Y:S01]  /*1dc0*/  SHF.R.U32.HI R8, RZ, 0x1, R4 ;  /* 0x00000001ff087819 */ /* 0x000fe20000011604 */
[----:B------:R-:W-:Y:S01]  /*1dd0*/  IMAD.SHL.U32 R14, R18, 0x2, RZ ;  /* 0x00000002120e7824 */ /* 0x000fe200078e00ff */
[----:B------:R-:W-:Y:S01]  /*1de0*/  ULDC UR8, c[0x0][0x284] ;  /* 0x0000a10000087ab9 */ /* 0x000fe20000000800 */
[----:B------:R-:W-:Y:S01]  /*1df0*/  IMAD.SHL.U32 R4, R0, 0x40, RZ ;  /* 0x0000004000047824 */ /* 0x000fe200078e00ff */
[----:B------:R-:W-:Y:S01]  /*1e00*/  UISETP.GT.U32.AND UP1, UPT, UR39, 0x3, UPT ;  /* 0x000000032700788c */ /* 0x000fe2000bf24070 */
[--C-:B------:R-:W-:Y:S01]  /*1e10*/  IADD3 R5, RZ, -R8, -R3.reuse ;  /* 0x80000008ff057210 */ /* 0x100fe20007ffe803 */
[----:B------:R-:W-:Y:S01]  /*1e20*/  UISETP.NE.U32.AND UP0, UPT, UR4, 0x1, UPT ;  /* 0x000000010400788c */ /* 0x000fe2000bf05070 */
[----:B------:R-:W-:Y:S01]  /*1e30*/  SHF.R.S32.HI R162, RZ, 0x1f, R22 ;  /* 0x0000001fffa27819 */ /* 0x000fe20000011416 */
[----:B------:R-:W-:Y:S01]  /*1e40*/  ULDC.64 UR6, c[0x0][0x5d0] ;  /* 0x0001740000067ab9 */ /* 0x000fe20000000a00 */
[----:B------:R-:W-:Y:S01]  /*1e50*/  LOP3.LUT R3, R4, 0x40, R3, 0xe2, !PT ;  /* 0x0000004004037812 */ /* 0x000fe200078ee203 */
[----:B------:R-:W-:Y:S01]  /*1e60*/  UISETP.LT.U32.AND UP1, UPT, UR40, 0x4, UP1 ;  /* 0x000000042800788c */ /* 0x000fe20008f21070 */
[C---:B------:R-:W-:Y:S01]  /*1e70*/  LOP3.LUT R14, R9.reuse, 0x6, R14, 0xf8, !PT ;  /* 0x00000006090e7812 */ /* 0x040fe200078ef80e */
[----:B------:R-:W-:Y:S01]  /*1e80*/  UISETP.GT.U32.AND UP0, UPT, UR40, 0x3, !UP0 ;  /* 0x000000032800788c */ /* 0x000fe2000c704070 */
[----:B---3--:R-:W-:Y:S01]  /*1e90*/  ISETP.GE.AND P0, PT, R9, R6, PT ;  /* 0x000000060900720c */ /* 0x008fe20003f06270 */
[----:B------:R-:W-:Y:S01]  /*1ea0*/  IMAD R7, R162, UR6, RZ ;  /* 0x00000006a2077c24 */ /* 0x000fe2000f8e02ff */
[----:B------:R-:W-:Y:S01]  /*1eb0*/  LOP3.LUT R4, R18, 0x3, RZ, 0xc0, !PT ;  /* 0x0000000312047812 */ /* 0x000fe200078ec0ff */
[----:B------:R-:W-:Y:S01]  /*1ec0*/  IMAD R0, R0, -0x40, R5 ;  /* 0xffffffc000007824 */ /* 0x000fe200078e0205 */
[C---:B------:R-:W-:Y:S01]  /*1ed0*/  ISETP.GE.OR P0, PT, R11.reuse, UR8, P0 ;  /* 0x000000080b007c0c */ /* 0x040fe20008706670 */
[----:B------:R-:W-:Y:S01]  /*1ee0*/  USEL UR5, URZ, 0x1, !UP1 ;  /* 0x000000013f057887 */ /* 0x000fe2000c800000 */
[----:B------:R-:W-:Y:S01]  /*1ef0*/  SHF.R.S32.HI R15, RZ, 0x1f, R14 ;  /* 0x0000001fff0f7819 */ /* 0x000fe2000001140e */
[----:B------:R-:W-:Y:S01]  /*1f00*/  IMAD R10, R4, -0x2, R6 ;  /* 0xfffffffe040a7824 */ /* 0x000fe200078e0206 */
[----:B------:R-:W-:Y:S01]  /*1f10*/  USEL UR4, URZ, 0x1, !UP0 ;  /* 0x000000013f047887 */ /* 0x000fe2000c000000 */
[----:B------:R-:W-:Y:S01]  /*1f20*/  IMAD.WIDE R4, R154, 0x100, RZ ;  /* 0x000001009a047825 */ /* 0x000fe200078e02ff */
[----:B------:R-:W-:Y:S01]  /*1f30*/  ULOP3.LUT UR39, UR39, 0x3, URZ, 0xc0, !UPT ;  /* 0x0000000327277892 */ /* 0x000fe2000f8ec03f */
[----:B------:R-:W-:Y:S01]  /*1f40*/  IADD3 R0, -R11, UR8, R0 ;  /* 0x000000080b007c10 */ /* 0x000fe2000fffe100 */
[----:B------:R-:W-:Y:S01]  /*1f50*/  ULOP3.LUT UR38, UR4, UR38, UR5, 0x96, !UPT ;  /* 0x0000002604267292 */ /* 0x000fe2000f8e9605 */
[----:B------:R-:W-:Y:S01]  /*1f60*/  IMAD R13, R22, UR7, R7 ;  /* 0x00000007160d7c24 */ /* 0x000fe2000f8e0207 */
[----:B------:R-:W-:Y:S01]  /*1f70*/  LOP3.LUT R153, R4, R3, R8, 0xfe, !PT ;  /* 0x0000000304997212 */ /* 0x000fe200078efe08 */
[----:B------:R-:W-:-:S04]  /*1f80*/  IMAD.WIDE.U32 R6, R22, UR6, R14 ;  /* 0x0000000616067c25 */ /* 0x000fc8000f8e000e */
[----:B------:R-:W-:Y:S02]  /*1f90*/  IMAD.IADD R7, R7, 0x1, R13 ;  /* 0x0000000107077824 */ /* 0x000fe400078e020d */
[----:B------:R-:W-:Y:S02]  /*1fa0*/  IMAD.IADD R3, R10, 0x1, -R9 ;  /* 0x000000010a037824 */ /* 0x000fe400078e0a09 */
[----:B------:R-:W-:Y:S01]  /*1fb0*/  IMAD.MOV.U32 R154, RZ, RZ, -0x1 ;  /* 0xffffffffff9a7424 */ /* 0x000fe200078e00ff */
[----:B------:R-:W-:Y:S06]  /*1fc0*/  @P0 BRA `(.L_x_32) ;  /* 0x0000006000f40947 */ /* 0x000fec0003800000 */
[----:B------:R-:W0:Y:S01]  /*1fd0*/  LDC.64 R20, c[0x0][0x5c8] ;  /* 0x00017200ff147b82 */ /* 0x000e220000000a00 */
[----:B------:R-:W-:Y:S01]  /*1fe0*/  ULDC.64 UR4, c[0x0][0x5c0] ;  /* 0x0001700000047ab9 */ /* 0x000fe20000000a00 */
[----:B------:R-:W-:Y:S01]  /*1ff0*/  BSSY B0, `(.L_x_32) ;  /* 0x000063a000007945 */ /* 0x000fe20003800000 */
[-C--:B0-----:R-:W-:Y:S01]  /*2000*/  IMAD R8, R5, R20.reuse, RZ ;  /* 0x0000001405087224 */ /* 0x081fe200078e02ff */
[----:B------:R-:W-:Y:S01]  /*2010*/  SHF.L.U64.HI R13, R20, 0x3, R21 ;  /* 0x00000003140d7819 */ /* 0x000fe20000010215 */
[----:B------:R-:W-:-:S04]  /*2020*/  IMAD.WIDE.U32 R6, R153, R20, R6 ;  /* 0x0000001499067225 */ /* 0x000fc800078e0006 */
[----:B------:R-:W-:Y:S01]  /*2030*/  IMAD R9, R153, R21, R8 ;  /* 0x0000001599097224 */ /* 0x000fe200078e0208 */
[----:B------:R-:W-:Y:S01]  /*2040*/  IADD3 R160, P0, R6, UR4, RZ ;  /* 0x0000000406a07c10 */ /* 0x000fe2000ff1e0ff */
[C---:B------:R-:W-:Y:S02]  /*2050*/  IMAD.SHL.U32 R11, R20.reuse, 0x8, RZ ;  /* 0x00000008140b7824 */ /* 0x040fe400078e00ff */
[----:B------:R-:W-:Y:S01]  /*2060*/  IMAD.IADD R9, R7, 0x1, R9 ;  /* 0x0000000107097824 */ /* 0x000fe200078e0209 */
[-C--:B------:R-:W-:Y:S02]  /*2070*/  LEA R6, P2, R20, R160.reuse, 0x7 ;  /* 0x000000a014067211 */ /* 0x080fe400078438ff */
[----:B------:R-:W-:Y:S02]  /*2080*/  IADD3 R8, P1, R11, R160, RZ ;  /* 0x000000a00b087210 */ /* 0x000fe40007f3e0ff */
[----:B------:R-:W-:Y:S02]  /*2090*/  IADD3.X R161, R9, UR5, RZ, P0, !PT ;  /* 0x0000000509a17c10 */ /* 0x000fe400087fe4ff */
[----:B-----5:R-:W-:-:S02]  /*20a0*/  ISETP.NE.AND P0, PT, R156, RZ, PT ;  /* 0x000000ff9c00720c */ /* 0x020fc40003f05270 */
[----:B------:R-:W-:Y:S01]  /*20b0*/  LEA.HI.X R7, R20, R161, R21, 0x7, P2 ;  /* 0x000000a114077211 */ /* 0x000fe200010f3c15 */
[----:B------:R-:W-:Y:S01]  /*20c0*/  IMAD.X R9, R13, 0x1, R161, P1 ;  /* 0x000000010d097824 */ /* 0x000fe200008e06a1 */
[----:B------:R-:W-:-:S05]  /*20d0*/  IADD3 R10, P2, R11, R6, RZ ;  /* 0x000000060b0a7210 */ /* 0x000fca0007f5e0ff */
[----:B------:R-:W-:-:S04]  /*20e0*/  IMAD.X R11, R13, 0x1, R7, P2 ;  /* 0x000000010d0b7824 */ /* 0x000fc800010e0607 */
[----:B------:R-:W-:Y:S05]  /*20f0*/  @!P0 BRA `(.L_x_33) ;  /* 0x0000004800948947 */ /* 0x000fea0003800000 */
[----:B------:R-:W0:Y:S01]  /*2100*/  LDC.64 R158, c[0x0][0x5b0] ;  /* 0x00016c00ff9e7b82 */ /* 0x000e220000000a00 */
[----:B------:R-:W-:Y:S01]  /*2110*/  ULDC.64 UR4, c[0x0][0x5b8] ;  /* 0x00016e0000047ab9 */ /* 0x000fe20000000a00 */
[----:B------:R-:W-:Y:S01]  /*2120*/  ISETP.GE.AND P0, PT, R0, 0x1, PT ;  /* 0x000000010000780c */ /* 0x000fe20003f06270 */
[----:B------:R-:W-:Y:S01]  /*2130*/  IMAD R21, R162, UR4, RZ ;  /* 0x00000004a2157c24 */ /* 0x000fe2000f8e02ff */
[----:B------:R-:W-:Y:S01]  /*2140*/  BSSY B1, `(.L_x_34) ;  /* 0x0000010000017945 */ /* 0x000fe20003800000 */
[C---:B------:R-:W-:Y:S01]  /*2150*/  IMAD.WIDE.U32 R14, R22.reuse, UR4, R14 ;  /* 0x00000004160e7c25 */ /* 0x040fe2000f8e000e */
[----:B------:R-:W-:Y:S02]  /*2160*/  ISETP.LT.OR P3, PT, R3, 0x1, !P0 ;  /* 0x000000010300780c */ /* 0x000fe40004761670 */
[----:B------:R-:W1:Y:S01]  /*2170*/  LDC.64 R12, c[0x0][0x5a8] ;  /* 0x00016a00ff0c7b82 */ /* 0x000e620000000a00 */
[----:B------:R-:W-:Y:S02]  /*2180*/  IMAD R21, R22, UR5, R21 ;  /* 0x0000000516157c24 */ /* 0x000fe4000f8e0215 */
[----:B------:R-:W-:-:S02]  /*2190*/  IMAD.MOV.U32 R20, RZ, RZ, R14 ;  /* 0x000000ffff147224 */ /* 0x000fc400078e000e */
[----:B------:R-:W-:Y:S02]  /*21a0*/  IMAD.IADD R21, R15, 0x1, R21 ;  /* 0x000000010f157824 */ /* 0x000fe400078e0215 */
[-C--:B0-----:R-:W-:Y:S01]  /*21b0*/  IMAD R22, R5, R158.reuse, RZ ;  /* 0x0000009e05167224 */ /* 0x081fe200078e02ff */
[----:B------:R-:W-:Y:S01]  /*21c0*/  SHF.L.U64.HI R165, R158, 0x3, R159 ;  /* 0x000000039ea57819 */ /* 0x000fe2000001029f */
[----:B------:R-:W-:-:S04]  /*21d0*/  IMAD.WIDE.U32 R162, R153, R158, R20 ;  /* 0x0000009e99a27225 */ /* 0x000fc800078e0014 */
[----:B------:R-:W-:Y:S01]  /*21e0*/  IMAD R171, R153, R159, R22 ;  /* 0x0000009f99ab7224 */ /* 0x000fe200078e0216 */
[----:B-1----:R-:W-:Y:S01]  /*21f0*/  IADD3 R162, P1, R162, R12, RZ ;  /* 0x0000000ca2a27210 */ /* 0x002fe20007f3e0ff */
[----:B------:R-:W-:-:S03]  /*2200*/  IMAD.SHL.U32 R164, R158, 0x8, RZ ;  /* 0x000000089ea47824 */ /* 0x000fc600078e00ff */
[----:B------:R-:W-:Y:S01]  /*2210*/  IADD3.X R163, R13, R163, R171, P1, !PT ;  /* 0x000000a30da37210 */ /* 0x000fe20000ffe4ab */
[----:B------:R-:W-:Y:S08]  /*2220*/  @P3 BRA `(.L_x_35) ;  /* 0x0000000000043947 */ /* 0x000ff00003800000 */
[----:B--2---:R0:W5:Y:S02]  /*2230*/  LDG.E.U8 R157, desc[UR36][R162.64] ;  /* 0x00000024a29d7981 */ /* 0x004164000c1e1100 */
.L_x_35:
[----:B------:R-:W-:Y:S05]  /*2240*/  BSYNC B1 ;  /* 0x0000000000017941 */ /* 0x000fea0003800000 */
.L_x_34:
[----:B-----5:R-:W-:Y:S01]  /*2250*/  LOP3.LUT R22, R157, 0xffff, RZ, 0xc0, !PT ;  /* 0x0000ffff9d167812 */ /* 0x020fe200078ec0ff */
[----:B------:R-:W-:Y:S01]  /*2260*/  IMAD.WIDE.U32 R166, R153, R158, R164 ;  /* 0x0000009e99a67225 */ /* 0x000fe200078e00a4 */
[----:B------:R-:W-:Y:S01]  /*2270*/  ISETP.LT.OR P4, PT, R3, 0x2, !P0 ;  /* 0x000000020300780c */ /* 0x000fe20004781670 */
[----:B------:R-:W-:Y:S01]  /*2280*/  BSSY B1, `(.L_x_36) ;  /* 0x000000e000017945 */ /* 0x000fe20003800000 */
[----:B------:R-:W-:Y:S01]  /*2290*/  PRMT R169, R22, 0x8880, RZ ;  /* 0x0000888016a97816 */ /* 0x000fe200000000ff */
[----:B------:R-:W-:Y:S01]  /*22a0*/  IMAD.IADD R167, R171, 0x1, R167 ;  /* 0x00000001aba77824 */ /* 0x000fe200078e02a7 */
[----:B------:R-:W-:Y:S02]  /*22b0*/  IADD3 R166, P2, P5, R14, R12, R166 ;  /* 0x0000000c0ea67210 */ /* 0x000fe40007d5e0a6 */
[----:B------:R-:W-:Y:S01]  /*22c0*/  ISETP.GE.AND P1, PT, R0, 0x9, PT ;  /* 0x000000090000780c */ /* 0x000fe20003f26270 */
[----:B------:R-:W-:Y:S01]  /*22d0*/  IMAD R22, R169, R156, RZ ;  /* 0x0000009ca9167224 */ /* 0x000fe200078e02ff */
[----:B------:R-:W-:-:S02]  /*22e0*/  IADD3.X R167, R21, R13, R167, P2, P5 ;  /* 0x0000000d15a77210 */ /* 0x000fc400017ea4a7 */
[----:B------:R-:W-:Y:S01]  /*22f0*/  ISETP.LT.OR P2, PT, R3, 0x1, !P1 ;  /* 0x000000010300780c */ /* 0x000fe20004f41670 */
[----:B------:R-:W-:-:S05]  /*2300*/  @!P3 IMAD R169, R88, R155, R22 ;  /* 0x0000009b58a9b224 */ /* 0x000fca00078e0216 */
[----:B------:R1:W-:Y:S01]  /*2310*/  @!P3 STG.E.U8 desc[UR36][R160.64], R169 ;  /* 0x000000a9a000b986 */ /* 0x0003e2000c101124 */
[----:B------:R-:W-:Y:S06]  /*2320*/  @P4 BRA `(.L_x_37) ;  /* 0x00000000000c4947 */ /* 0x000fec0003800000 */
[----:B--2---:R-:W1:Y:S02]  /*2330*/  LDG.E.U8 R157, desc[UR36][R162.64+0x1] ;  /* 0x00000124a29d7981 */ /* 0x004e64000c1e1100 */
[----:B-1----:R-:W-:-:S05]  /*2340*/  PRMT R169, R157, 0x8880, RZ ;  /* 0x000088809da97816 */ /* 0x002fca00000000ff */
[----:B------:R-:W-:-:S07]  /*2350*/  IMAD R22, R169, R156, RZ ;  /* 0x0000009ca9167224 */ /* 0x000fce00078e02ff */
.L_x_37:
[----:B------:R-:W-:Y:S05]  /*2360*/  BSYNC B1 ;  /* 0x0000000000017941 */ /* 0x000fea0003800000 */
.L_x_36:
[----:B------:R-:W-:Y:S01]  /*2370*/  @!P4 IMAD R89, R89, R155, R22 ;  /* 0x0000009b5959c224 */ /* 0x000fe200078e0216 */
[----:B------:R-:W-:Y:S04]  /*2380*/  BSSY B1, `(.L_x_38) ;  /* 0x0000006000017945 */ /* 0x000fe80003800000 */
[----:B------:R3:W-:Y:S01]  /*2390*/  @!P4 STG.E.U8 desc[UR36][R160.64+0x1], R89 ;  /* 0x00000159a000c986 */ /* 0x0007e2000c101124 */
[----:B------:R-:W-:Y:S05]  /*23a0*/  @P2 BRA `(.L_x_39) ;  /* 0x00000000000c2947 */ /* 0x000fea0003800000 */
[----:B--2---:R-:W3:Y:S02]  /*23b0*/  LDG.E.U8 R157, desc[UR36][R166.64] ;  /* 0x00000024a69d7981 */ /* 0x004ee4000c1e1100 */
[----:B---3--:R-:W-:-:S05]  /*23c0*/  PRMT R89, R157, 0x8880, RZ ;  /* 0x000088809d597816 */ /* 0x008fca00000000ff */
[----:B------:R-:W-:-:S07]  /*23d0*/  IMAD R22, R89, R156, RZ ;  /* 0x0000009c59167224 */ /* 0x000fce00078e02ff */
.L_x_39:
[----:B------:R-:W-:Y:S05]  /*23e0*/  BSYNC B1 ;  /* 0x0000000000017941 */ /* 0x000fea0003800000 */
.L_x_38:
[C---:B------:R-:W-:Y:S01]  /*23f0*/  ISETP.LT.OR P4, PT, R3.reuse, 0x2, !P1 ;  /* 0x000000020300780c */ /* 0x040fe20004f81670 */
[----:B---3--:R-:W-:Y:S01]  /*2400*/  @!P2 IMAD R89, R90, R155, R22 ;  /* 0x0000009b5a59a224 */ /* 0x008fe200078e0216 */
[----:B------:R-:W-:Y:S01]  /*2410*/  BSSY B1, `(.L_x_40) ;  /* 0x0000009000017945 */ /* 0x000fe20003800000 */
[C---:B------:R-:W-:Y:S02]  /*2420*/  ISETP.LT.OR P3, PT, R3.reuse, 0x9, !P0 ;  /* 0x000000090300780c */ /* 0x040fe40004761670 */
[C---:B------:R-:W-:Y:S01]  /*2430*/  ISETP.LT.OR P5, PT, R3.reuse, 0xa, !P0 ;  /* 0x0000000a0300780c */ /* 0x040fe200047a1670 */
[----:B------:R3:W-:Y:S01]  /*2440*/  @!P2 STG.E.U8 desc[UR36][R8.64], R89 ;  /* 0x000000590800a986 */ /* 0x0007e2000c101124 */
[----:B------:R-:W-:-:S06]  /*2450*/  ISETP.LT.OR P2, PT, R3, 0x9, !P1 ;  /* 0x000000090300780c */ /* 0x000fcc0004f41670 */
[----:B------:R-:W-:Y:S07]  /*2460*/  @P4 BRA `(.L_x_41) ;  /* 0x00000000000c4947 */ /* 0x000fee0003800000 */
[----:B--2---:R-:W3:Y:S02]  /*2470*/  LDG.E.U8 R157, desc[UR36][R166.64+0x1] ;  /* 0x00000124a69d7981 */ /* 0x004ee4000c1e1100 */
[----:B---3--:R-:W-:-:S05]  /*2480*/  PRMT R89, R157, 0x8880, RZ ;  /* 0x000088809d597816 */ /* 0x008fca00000000ff */
[----:B------:R-:W-:-:S07]  /*2490*/  IMAD R22, R89, R156, RZ ;  /* 0x0000009c59167224 */ /* 0x000fce00078e02ff */
.L_x_41:
[----:B------:R-:W-:Y:S05]  /*24a0*/  BSYNC B1 ;  /* 0x0000000000017941 */ /* 0x000fea0003800000 */
.L_x_40:
[----:B------:R-:W-:Y:S01]  /*24b0*/  @!P4 IMAD R91, R91, R155, R22 ;  /* 0x0000009b5b5bc224 */ /* 0x000fe200078e0216 */
[----:B------:R-:W-:Y:S04]  /*24c0*/  BSSY B1, `(.L_x_42) ;  /* 0x0000006000017945 */ /* 0x000fe80003800000 */
[----:B------:R4:W-:Y:S01]  /*24d0*/  @!P4 STG.E.U8 desc[UR36][R8.64+0x1], R91 ;  /* 0x0000015b0800c986 */ /* 0x0009e2000c101124 */
[----:B------:R-:W-:Y:S05]  /*24e0*/  @P3 BRA `(.L_x_43) ;  /* 0x00000000000c3947 */ /* 0x000fea0003800000 */
[----:B--2---:R-:W3:Y:S02]  /*24f0*/  LDG.E.U8 R157, desc[UR36][R162.64+0x8] ;  /* 0x00000824a29d7981 */ /* 0x004ee4000c1e1100 */
[----:B---3--:R-:W-:-:S05]  /*2500*/  PRMT R89, R157, 0x8880, RZ ;  /* 0x000088809d597816 */ /* 0x008fca00000000ff */
[----:B------:R-:W-:-:S07]  /*2510*/  IMAD R22, R89, R156, RZ ;  /* 0x0000009c59167224 */ /* 0x000fce00078e02ff */
.L_x_43:
[----:B------:R-:W-:Y:S05]  /*2520*/  BSYNC B1 ;  /* 0x0000000000017941 */ /* 0x000fea0003800000 */
.L_x_42:
[----:B---3--:R-:W-:Y:S01]  /*2530*/  @!P3 IMAD R89, R92, R155, R22 ;  /* 0x0000009b5c59b224 */ /* 0x008fe200078e0216 */
[----:B------:R-:W-:Y:S04]  /*2540*/  BSSY B1, `(.L_x_44) ;  /* 0x0000006000017945 */ /* 0x000fe80003800000 */
[----:B------:R3:W-:Y:S01]  /*2550*/  @!P3 STG.E.U8 desc[UR36][R160.64+0x8], R89 ;  /* 0x00000859a000b986 */ /* 0x0007e2000c101124 */
[----:B------:R-:W-:Y:S05]  /*2560*/  @P5 BRA `(.L_x_45) ;  /* 0x00000000000c5947 */ /* 0x000fea0003800000 */
[----:B--2---:R-:W3:Y:S02]  /*2570*/  LDG.E.U8 R157, desc[UR36][R162.64+0x9] ;  /* 0x00000924a29d7981 */ /* 0x004ee4000c1e1100 */
[----:B---3--:R-:W-:-:S05]  /*2580*/  PRMT R89, R157, 0x8880, RZ ;  /* 0x000088809d597816 */ /* 0x008fca00000000ff */
[----:B------:R-:W-:-:S07]  /*2590*/  IMAD R22, R89, R156, RZ ;  /* 0x0000009c59167224 */ /* 0x000fce00078e02ff */
.L_x_45:
[----:B------:R-:W-:Y:S05]  /*25a0*/  BSYNC B1 ;  /* 0x0000000000017941 */ /* 0x000fea0003800000 */
.L_x_44:
[----:B------:R-:W-:Y:S01]  /*25b0*/  @!P5 IMAD R93, R93, R155, R22 ;  /* 0x0000009b5d5dd224 */ /* 0x000fe200078e0216 */
[----:B------:R-:W-:Y:S04]  /*25c0*/  BSSY B1, `(.L_x_46) ;  /* 0x0000006000017945 */ /* 0x000fe80003800000 */
[----:B------:R0:W-:Y:S01]  /*25d0*/  @!P5 STG.E.U8 desc[UR36][R160.64+0x9], R93 ;  /* 0x0000095da000d986 */ /* 0x0001e2000c101124 */
[----:B------:R-:W-:Y:S05]  /*25e0*/  @P2 BRA `(.L_x_47) ;  /* 0x00000000000c2947 */ /* 0x000fea0003800000 */
[----:B--2---:R-:W3:Y:S02]  /*25f0*/  LDG.E.U8 R157, desc[UR36][R166.64+0x8] ;  /* 0x00000824a69d7981 */ /* 0x004ee4000c1e1100 */
[----:B---3--:R-:W-:-:S05]  /*2600*/  PRMT R89, R157, 0x8880, RZ ;  /* 0x000088809d597816 */ /* 0x008fca00000000ff */
[----:B------:R-:W-:-:S07]  /*2610*/  IMAD R22, R89, R156, RZ ;  /* 0x0000009c59167224 */ /* 0x000fce00078e02ff */
.L_x_47:
[----:B------:R-:W-:Y:S05]  /*2620*/  BSYNC B1 ;  /* 0x0000000000017941 */ /* 0x000fea0003800000 */
.L_x_46:
        /* <DEDUP_REMOVED lines=11> */
.L_x_49:
[----:B------:R-:W-:Y:S05]  /*26e0*/  BSYNC B1 ;  /* 0x0000000000017941 */ /* 0x000fea0003800000 */
.L_x_48:
[----:B------:R-:W-:Y:S01]  /*26f0*/  @!P4 IMAD R95, R95, R155, R22 ;  /* 0x0000009b5f5fc224 */ /* 0x000fe200078e0216 */
[----:B------:R-:W-:Y:S04]  /*2700*/  BSSY B1, `(.L_x_50) ;  /* 0x0000006000017945 */ /* 0x000fe80003800000 */
[----:B------:R0:W-:Y:S01]  /*2710*/  @!P4 STG.E.U8 desc[UR36][R8.64+0x9], R95 ;  /* 0x0000095f0800c986 */ /* 0x0001e2000c101124 */
[----:B------:R-:W-:Y:S05]  /*2720*/  @P3 BRA `(.L_x_51) ;  /* 0x00000000000c3947 */ /* 0x000fea0003800000 */
[----:B--2---:R-:W3:Y:S02]  /*2730*/  LDG.E.U8 R157, desc[UR36][R162.64+0x10] ;  /* 0x00001024a29d7981 */ /* 0x004ee4000c1e1100 */
[----:B---3--:R-:W-:-:S05]  /*2740*/  PRMT R89, R157, 0x8880, RZ ;  /* 0x000088809d597816 */ /* 0x008fca00000000ff */
[----:B------:R-:W-:-:S07]  /*2750*/  IMAD R22, R89, R156, RZ ;  /* 0x0000009c59167224 */ /* 0x000fce00078e02ff */
.L_x_51:
[----:B------:R-:W-:Y:S05]  /*2760*/  BSYNC B1 ;  /* 0x0000000000017941 */ /* 0x000fea0003800000 */
.L_x_50:
[----:B---3--:R-:W-:Y:S01]  /*2770*/  @!P3 IMAD R89, R96, R155, R22 ;  /* 0x0000009b6059b224 */ /* 0x008fe200078e0216 */
[----:B------:R-:W-:Y:S04]  /*2780*/  BSSY B1, `(.L_x_52) ;  /* 0x0000006000017945 */ /* 0x000fe80003800000 */
[----:B------:R3:W-:Y:S01]  /*2790*/  @!P3 STG.E.U8 desc[UR36][R160.64+0x10], R89 ;  /* 0x00001059a000b986 */ /* 0x0007e2000c101124 */
[----:B------:R-:W-:Y:S05]  /*27a0*/  @P5 BRA `(.L_x_53) ;  /* 0x00000000000c5947 */ /* 0x000fea0003800000 */
[----:B--2---:R-:W3:Y:S02]  /*27b0*/  LDG.E.U8 R157, desc[UR36][R162.64+0x11] ;  /* 0x00001124a29d7981 */ /* 0x004ee4000c1e1100 */
[----:B---3--:R-:W-:-:S05]  /*27c0*/  PRMT R89, R157, 0x8880, RZ ;  /* 0x000088809d597816 */ /* 0x008fca00000000ff */
[----:B------:R-:W-:-:S07]  /*27d0*/  IMAD R22, R89, R156, RZ ;  /* 0x0000009c59167224 */ /* 0x000fce00078e02ff */
.L_x_53:
[----:B------:R-:W-:Y:S05]  /*27e0*/  BSYNC B1 ;  /* 0x0000000000017941 */ /* 0x000fea0003800000 */
.L_x_52:
[----:B------:R-:W-:Y:S01]  /*27f0*/  @!P5 IMAD R97, R97, R155, R22 ;  /* 0x0000009b6161d224 */ /* 0x000fe200078e0216 */
[----:B------:R-:W-:Y:S04]  /*2800*/  BSSY B1, `(.L_x_54) ;  /* 0x0000006000017945 */ /* 0x000fe80003800000 */
[----:B------:R0:W-:Y:S01]  /*2810*/  @!P5 STG.E.U8 desc[UR36][R160.64+0x11], R97 ;  /* 0x00001161a000d986 */ /* 0x0001e2000c101124 */
[----:B------:R-:W-:Y:S05]  /*2820*/  @P2 BRA `(.L_x_55) ;  /* 0x00000000000c2947 */ /* 0x000fea0003800000 */
[----:B--2---:R-:W3:Y:S02]  /*2830*/  LDG.E.U8 R157, desc[UR36][R166.64+0x10] ;  /* 0x00001024a69d7981 */ /* 0x004ee4000c1e1100 */
[----:B---3--:R-:W-:-:S05]  /*2840*/  PRMT R89, R157, 0x8880, RZ ;  /* 0x000088809d597816 */ /* 0x008fca00000000ff */
[----:B------:R-:W-:-:S07]  /*2850*/  IMAD R22, R89, R156, RZ ;  /* 0x0000009c59167224 */ /* 0x000fce00078e02ff */
.L_x_55:
[----:B------:R-:W-:Y:S05]  /*2860*/  BSYNC B1 ;  /* 0x0000000000017941 */ /* 0x000fea0003800000 */
.L_x_54:
        /* <DEDUP_REMOVED lines=11> */
.L_x_57:
[----:B------:R-:W-:Y:S05]  /*2920*/  BSYNC B1 ;  /* 0x0000000000017941 */ /* 0x000fea0003800000 */
.L_x_56:
[----:B------:R-:W-:Y:S01]  /*2930*/  @!P4 IMAD R99, R99, R155, R22 ;  /* 0x0000009b6363c224 */ /* 0x000fe200078e0216 */
[----:B------:R-:W-:Y:S04]  /*2940*/  BSSY B1, `(.L_x_58) ;  /* 0x0000006000017945 */ /* 0x000fe80003800000 */
[----:B------:R0:W-:Y:S01]  /*2950*/  @!P4 STG.E.U8 desc[UR36][R8.64+0x11], R99 ;  /* 0x000011630800c986 */ /* 0x0001e2000c101124 */
[----:B------:R-:W-:Y:S05]  /*2960*/  @P3 BRA `(.L_x_59) ;  /* 0x00000000000c3947 */ /* 0x000fea0003800000 */
[----:B--2---:R-:W3:Y:S02]  /*2970*/  LDG.E.U8 R157, desc[UR36][R162.64+0x18] ;  /* 0x00001824a29d7981 */ /* 0x004ee4000c1e1100 */
[----:B---3--:R-:W-:-:S05]  /*2980*/  PRMT R89, R157, 0x8880, RZ ;  /* 0x000088809d597816 */ /* 0x008fca00000000ff */
[----:B------:R-:W-:-:S07]  /*2990*/  IMAD R22, R89, R156, RZ ;  /* 0x0000009c59167224 */ /* 0x000fce00078e02ff */
.L_x_59:
[----:B------:R-:W-:Y:S05]  /*29a0*/  BSYNC B1 ;  /* 0x0000000000017941 */ /* 0x000fea0003800000 */
.L_x_58:
[----:B---3--:R-:W-:Y:S01]  /*29b0*/  @!P3 IMAD R89, R100, R155, R22 ;  /* 0x0000009b6459b224 */ /* 0x008fe200078e0216 */
[----:B------:R-:W-:Y:S04]  /*29c0*/  BSSY B1, `(.L_x_60) ;  /* 0x0000006000017945 */ /* 0x000fe80003800000 */
[----:B------:R3:W-:Y:S01]  /*29d0*/  @!P3 STG.E.U8 desc[UR36][R160.64+0x18], R89 ;  /* 0x00001859a000b986 */ /* 0x0007e2000c101124 */
[----:B------:R-:W-:Y:S05]  /*29e0*/  @P5 BRA `(.L_x_61) ;  /* 0x00000000000c5947 */ /* 0x000fea0003800000 */
[----:B--2---:R-:W3:Y:S02]  /*29f0*/  LDG.E.U8 R157, desc[UR36][R162.64+0x19] ;  /* 0x00001924a29d7981 */ /* 0x004ee4000c1e1100 */
[----:B---3--:R-:W-:-:S05]  /*2a00*/  PRMT R89, R157, 0x8880, RZ ;  /* 0x000088809d597816 */ /* 0x008fca00000000ff */
[----:B------:R-:W-:-:S07]  /*2a10*/  IMAD R22, R89, R156, RZ ;  /* 0x0000009c59167224 */ /* 0x000fce00078e02ff */
.L_x_61:
[----:B------:R-:W-:Y:S05]  /*2a20*/  BSYNC B1 ;  /* 0x0000000000017941 */ /* 0x000fea0003800000 */
.L_x_60:
[----:B------:R-:W-:Y:S01]  /*2a30*/  @!P5 IMAD R101, R101, R155, R22 ;  /* 0x0000009b6565d224 */ /* 0x000fe200078e0216 */
[----:B------:R-:W-:Y:S04]  /*2a40*/  BSSY B1, `(.L_x_62) ;  /* 0x0000006000017945 */ /* 0x000fe80003800000 */
[----:B------:R0:W-:Y:S01]  /*2a50*/  @!P5 STG.E.U8 desc[UR36][R160.64+0x19], R101 ;  /* 0x00001965a000d986 */ /* 0x0001e2000c101124 */
[----:B------:R-:W-:Y:S05]  /*2a60*/  @P2 BRA `(.L_x_63) ;  /* 0x00000000000c2947 */ /* 0x000fea0003800000 */
[----:B--2---:R-:W3:Y:S02]  /*2a70*/  LDG.E.U8 R157, desc[UR36][R166.64+0x18] ;  /* 0x00001824a69d7981 */ /* 0x004ee4000c1e1100 */
[----:B---3--:R-:W-:-:S05]  /*2a80*/  PRMT R89, R157, 0x8880, RZ ;  /* 0x000088809d597816 */ /* 0x008fca00000000ff */
[----:B------:R-:W-:-:S07]  /*2a90*/  IMAD R22, R89, R156, RZ ;  /* 0x0000009c59167224 */ /* 0x000fce00078e02ff */
.L_x_63:
[----:B------:R-:W-:Y:S05]  /*2aa0*/  BSYNC B1 ;  /* 0x0000000000017941 */ /* 0x000fea0003800000 */
.L_x_62:
        /* <DEDUP_REMOVED lines=11> */
.L_x_65:
[----:B------:R-:W-:Y:S05]  /*2b60*/  BSYNC B1 ;  /* 0x0000000000017941 */ /* 0x000fea0003800000 */
.L_x_64:
[----:B------:R-:W-:Y:S01]  /*2b70*/  @!P4 IMAD R103, R103, R155, R22 ;  /* 0x0000009b6767c224 */ /* 0x000fe200078e0216 */
[----:B------:R-:W-:Y:S04]  /*2b80*/  BSSY B1, `(.L_x_66) ;  /* 0x0000006000017945 */ /* 0x000fe80003800000 */
[----:B------:R0:W-:Y:S01]  /*2b90*/  @!P4 STG.E.U8 desc[UR36][R8.64+0x19], R103 ;  /* 0x000019670800c986 */ /* 0x0001e2000c101124 */
[----:B------:R-:W-:Y:S05]  /*2ba0*/  @P3 BRA `(.L_x_67) ;  /* 0x00000000000c3947 */ /* 0x000fea0003800000 */
[----:B--2---:R-:W3:Y:S02]  /*2bb0*/  LDG.E.U8 R157, desc[UR36][R162.64+0x20] ;  /* 0x00002024a29d7981 */ /* 0x004ee4000c1e1100 */
[----:B---3--:R-:W-:-:S05]  /*2bc0*/  PRMT R89, R157, 0x8880, RZ ;  /* 0x000088809d597816 */ /* 0x008fca00000000ff */
[----:B------:R-:W-:-:S07]  /*2bd0*/  IMAD R22, R89, R156, RZ ;  /* 0x0000009c59167224 */ /* 0x000fce00078e02ff */
.L_x_67:
[----:B------:R-:W-:Y:S05]  /*2be0*/  BSYNC B1 ;  /* 0x0000000000017941 */ /* 0x000fea0003800000 */
.L_x_66:
[----:B---3--:R-:W-:Y:S01]  /*2bf0*/  @!P3 IMAD R89, R104, R155, R22 ;  /* 0x0000009b6859b224 */ /* 0x008fe200078e0216 */
[----:B------:R-:W-:Y:S04]  /*2c00*/  BSSY B1, `(.L_x_68) ;  /* 0x0000006000017945 */ /* 0x000fe80003800000 */
[----:B------:R3:W-:Y:S01]  /*2c10*/  @!P3 STG.E.U8 desc[UR36][R160.64+0x20], R89 ;  /* 0x00002059a000b986 */ /* 0x0007e2000c101124 */
[----:B------:R-:W-:Y:S05]  /*2c20*/  @P5 BRA `(.L_x_69) ;  /* 0x00000000000c5947 */ /* 0x000fea0003800000 */
[----:B--2---:R-:W3:Y:S02]  /*2c30*/  LDG.E.U8 R157, desc[UR36][R162.64+0x21] ;  /* 0x00002124a29d7981 */ /* 0x004ee4000c1e1100 */
[----:B---3--:R-:W-:-:S05]  /*2c40*/  PRMT R89, R157, 0x8880, RZ ;  /* 0x000088809d597816 */ /* 0x008fca00000000ff */
[----:B------:R-:W-:-:S07]  /*2c50*/  IMAD R22, R89, R156, RZ ;  /* 0x0000009c59167224 */ /* 0x000fce00078e02ff */
.L_x_69:
[----:B------:R-:W-:Y:S05]  /*2c60*/  BSYNC B1 ;  /* 0x0000000000017941 */ /* 0x000fea0003800000 */
.L_x_68:
[----:B------:R-:W-:Y:S01]  /*2c70*/  @!P5 IMAD R105, R105, R155, R22 ;  /* 0x0000009b6969d224 */ /* 0x000fe200078e0216 */
[----:B------:R-:W-:Y:S04]  /*2c80*/  BSSY B1, `(.L_x_70) ;  /* 0x0000006000017945 */ /* 0x000fe80003800000 */
[----:B------:R0:W-:Y:S01]  /*2c90*/  @!P5 STG.E.U8 desc[UR36][R160.64+0x21], R105 ;  /* 0x00002169a000d986 */ /* 0x0001e2000c101124 */
[----:B------:R-:W-:Y:S05]  /*2ca0*/  @P2 BRA `(.L_x_71) ;  /* 0x00000000000c2947 */ /* 0x000fea0003800000 */
[----:B--2---:R-:W3:Y:S02]  /*2cb0*/  LDG.E.U8 R157, desc[UR36][R166.64+0x20] ;  /* 0x00002024a69d7981 */ /* 0x004ee4000c1e1100 */
[----:B---3--:R-:W-:-:S05]  /*2cc0*/  PRMT R89, R157, 0x8880, RZ ;  /* 0x000088809d597816 */ /* 0x008fca00000000ff */
[----:B------:R-:W-:-:S07]  /*2cd0*/  IMAD R22, R89, R156, RZ ;  /* 0x0000009c59167224 */ /* 0x000fce00078e02ff */
.L_x_71:
[----:B------:R-:W-:Y:S05]  /*2ce0*/  BSYNC B1 ;  /* 0x0000000000017941 */ /* 0x000fea0003800000 */
.L_x_70:
        /* <DEDUP_REMOVED lines=11> */
.L_x_73:
[----:B------:R-:W-:Y:S05]  /*2da0*/  BSYNC B1 ;  /* 0x0000000000017941 */ /* 0x000fea0003800000 */
.L_x_72:
[----:B------:R-:W-:Y:S01]  /*2db0*/  @!P4 IMAD R107, R107, R155, R22 ;  /* 0x0000009b6b6bc224 */ /* 0x000fe200078e0216 */
[----:B------:R-:W-:Y:S04]  /*2dc0*/  BSSY B1, `(.L_x_74) ;  /* 0x0000006000017945 */ /* 0x000fe80003800000 */
[----:B------:R0:W-:Y:S01]  /*2dd0*/  @!P4 STG.E.U8 desc[UR36][R8.64+0x21], R107 ;  /* 0x0000216b0800c986 */ /* 0x0001e2000c101124 */
[----:B------:R-:W-:Y:S05]  /*2de0*/  @P3 BRA `(.L_x_75) ;  /* 0x00000000000c3947 */ /* 0x000fea0003800000 */
[----:B--2---:R-:W3:Y:S02]  /*2df0*/  LDG.E.U8 R157, desc[UR36][R162.64+0x28] ;  /* 0x00002824a29d7981 */ /* 0x004ee4000c1e1100 */
[----:B---3--:R-:W-:-:S05]  /*2e00*/  PRMT R89, R157, 0x8880, RZ ;  /* 0x000088809d597816 */ /* 0x008fca00000000ff */
[----:B------:R-:W-:-:S07]  /*2e10*/  IMAD R22, R89, R156, RZ ;  /* 0x0000009c59167224 */ /* 0x000fce00078e02ff */
.L_x_75:
[----:B------:R-:W-:Y:S05]  /*2e20*/  BSYNC B1 ;  /* 0x0000000000017941 */ /* 0x000fea0003800000 */
.L_x_74:
[----:B---3--:R-:W-:Y:S01]  /*2e30*/  @!P3 IMAD R89, R108, R155, R22 ;  /* 0x0000009b6c59b224 */ /* 0x008fe200078e0216 */
[----:B------:R-:W-:Y:S04]  /*2e40*/  BSSY B1, `(.L_x_76) ;  /* 0x0000006000017945 */ /* 0x000fe80003800000 */
[----:B------:R3:W-:Y:S01]  /*2e50*/  @!P3 STG.E.U8 desc[UR36][R160.64+0x28], R89 ;  /* 0x00002859a000b986 */ /* 0x0007e2000c101124 */
[----:B------:R-:W-:Y:S05]  /*2e60*/  @P5 BRA `(.L_x_77) ;  /* 0x00000000000c5947 */ /* 0x000fea0003800000 */
[----:B--2---:R-:W3:Y:S02]  /*2e70*/  LDG.E.U8 R157, desc[UR36][R162.64+0x29] ;  /* 0x00002924a29d7981 */ /* 0x004ee4000c1e1100 */
[----:B---3--:R-:W-:-:S05]  /*2e80*/  PRMT R89, R157, 0x8880, RZ ;  /* 0x000088809d597816 */ /* 0x008fca00000000ff */
[----:B------:R-:W-:-:S07]  /*2e90*/  IMAD R22, R89, R156, RZ ;  /* 0x0000009c59167224 */ /* 0x000fce00078e02ff */
.L_x_77:
[----:B------:R-:W-:Y:S05]  /*2ea0*/  BSYNC B1 ;  /* 0x0000000000017941 */ /* 0x000fea0003800000 */
.L_x_76:
[----:B------:R-:W-:Y:S01]  /*2eb0*/  @!P5 IMAD R109, R109, R155, R22 ;  /* 0x0000009b6d6dd224 */ /* 0x000fe200078e0216 */
[----:B------:R-:W-:Y:S04]  /*2ec0*/  BSSY B1, `(.L_x_78) ;  /* 0x0000006000017945 */ /* 0x000fe80003800000 */
[----:B------:R0:W-:Y:S01]  /*2ed0*/  @!P5 STG.E.U8 desc[UR36][R160.64+0x29], R109 ;  /* 0x0000296da000d986 */ /* 0x0001e2000c101124 */
[----:B------:R-:W-:Y:S05]  /*2ee0*/  @P2 BRA `(.L_x_79) ;  /* 0x00000000000c2947 */ /* 0x000fea0003800000 */
[----:B--2---:R-:W3:Y:S02]  /*2ef0*/  LDG.E.U8 R157, desc[UR36][R166.64+0x28] ;  /* 0x00002824a69d7981 */ /* 0x004ee4000c1e1100 */
[----:B---3--:R-:W-:-:S05]  /*2f00*/  PRMT R89, R157, 0x8880, RZ ;  /* 0x000088809d597816 */ /* 0x008fca00000000ff */
[----:B------:R-:W-:-:S07]  /*2f10*/  IMAD R22, R89, R156, RZ ;  /* 0x0000009c59167224 */ /* 0x000fce00078e02ff */
.L_x_79:
[----:B------:R-:W-:Y:S05]  /*2f20*/  BSYNC B1 ;  /* 0x0000000000017941 */ /* 0x000fea0003800000 */
.L_x_78:
        /* <DEDUP_REMOVED lines=11> */
.L_x_81:
[----:B------:R-:W-:Y:S05]  /*2fe0*/  BSYNC B1 ;  /* 0x0000000000017941 */ /* 0x000fea0003800000 */
.L_x_80:
[----:B------:R-:W-:Y:S01]  /*2ff0*/  @!P4 IMAD R111, R111, R155, R22 ;  /* 0x0000009b6f6fc224 */ /* 0x000fe200078e0216 */
[----:B------:R-:W-:Y:S04]  /*3000*/  BSSY B1, `(.L_x_82) ;  /* 0x0000006000017945 */ /* 0x000fe80003800000 */
[----:B------:R0:W-:Y:S01]  /*3010*/  @!P4 STG.E.U8 desc[UR36][R8.64+0x29], R111 ;  /* 0x0000296f0800c986 */ /* 0x0001e2000c101124 */
[----:B------:R-:W-:Y:S05]  /*3020*/  @P3 BRA `(.L_x_83) ;  /* 0x00000000000c3947 */ /* 0x000fea0003800000 */
[----:B--2---:R-:W3:Y:S02]  /*3030*/  LDG.E.U8 R157, desc[UR36][R162.64+0x30] ;  /* 0x00003024a29d7981 */ /* 0x004ee4000c1e1100 */
[----:B---3--:R-:W-:-:S05]  /*3040*/  PRMT R89, R157, 0x8880, RZ ;  /* 0x000088809d597816 */ /* 0x008fca00000000ff */
[----:B------:R-:W-:-:S07]  /*3050*/  IMAD R22, R89, R156, RZ ;  /* 0x0000009c59167224 */ /* 0x000fce00078e02ff */
.L_x_83:
[----:B------:R-:W-:Y:S05]  /*3060*/  BSYNC B1 ;  /* 0x0000000000017941 */ /* 0x000fea0003800000 */
.L_x_82:
[----:B---3--:R-:W-:Y:S01]  /*3070*/  @!P3 IMAD R89, R112, R155, R22 ;  /* 0x0000009b7059b224 */ /* 0x008fe200078e0216 */
[----:B------:R-:W-:Y:S04]  /*3080*/  BSSY B1, `(.L_x_84) ;  /* 0x0000006000017945 */ /* 0x000fe80003800000 */
[----:B------:R3:W-:Y:S01]  /*3090*/  @!P3 STG.E.U8 desc[UR36][R160.64+0x30], R89 ;  /* 0x00003059a000b986 */ /* 0x0007e2000c101124 */
[----:B------:R-:W-:Y:S05]  /*30a0*/  @P5 BRA `(.L_x_85) ;  /* 0x00000000000c5947 */ /* 0x000fea0003800000 */
[----:B--2---:R-:W3:Y:S02]  /*30b0*/  LDG.E.U8 R157, desc[UR36][R162.64+0x31] ;  /* 0x00003124a29d7981 */ /* 0x004ee4000c1e1100 */
[----:B---3--:R-:W-:-:S05]  /*30c0*/  PRMT R89, R157, 0x8880, RZ ;  /* 0x000088809d597816 */ /* 0x008fca00000000ff */
[----:B------:R-:W-:-:S07]  /*30d0*/  IMAD R22, R89, R156, RZ ;  /* 0x0000009c59167224 */ /* 0x000fce00078e02ff */
.L_x_85:
[----:B------:R-:W-:Y:S05]  /*30e0*/  BSYNC B1 ;  /* 0x0000000000017941 */ /* 0x000fea0003800000 */
.L_x_84:
[----:B------:R-:W-:Y:S01]  /*30f0*/  @!P5 IMAD R113, R113, R155, R22 ;  /* 0x0000009b7171d224 */ /* 0x000fe200078e0216 */
[----:B------:R-:W-:Y:S04]  /*3100*/  BSSY B1, `(.L_x_86) ;  /* 0x0000006000017945 */ /* 0x000fe80003800000 */
[----:B------:R0:W-:Y:S01]  /*3110*/  @!P5 STG.E.U8 desc[UR36][R160.64+0x31], R113 ;  /* 0x00003171a000d986 */ /* 0x0001e2000c101124 */
[----:B------:R-:W-:Y:S05]  /*3120*/  @P2 BRA `(.L_x_87) ;  /* 0x00000000000c2947 */ /* 0x000fea0003800000 */
[----:B--2---:R-:W3:Y:S02]  /*3130*/  LDG.E.U8 R157, desc[UR36][R166.64+0x30] ;  /* 0x00003024a69d7981 */ /* 0x004ee4000c1e1100 */
[----:B---3--:R-:W-:-:S05]  /*3140*/  PRMT R89, R157, 0x8880, RZ ;  /* 0x000088809d597816 */ /* 0x008fca00000000ff */
[----:B------:R-:W-:-:S07]  /*3150*/  IMAD R22, R89, R156, RZ ;  /* 0x0000009c59167224 */ /* 0x000fce00078e02ff */
.L_x_87:
[----:B------:R-:W-:Y:S05]  /*3160*/  BSYNC B1 ;  /* 0x0000000000017941 */ /* 0x000fea0003800000 */
.L_x_86:
        /* <DEDUP_REMOVED lines=11> */
.L_x_89:
[----:B------:R-:W-:Y:S05]  /*3220*/  BSYNC B1 ;  /* 0x0000000000017941 */ /* 0x000fea0003800000 */
.L_x_88:
[----:B------:R-:W-:Y:S01]  /*3230*/  @!P4 IMAD R115, R115, R155, R22 ;  /* 0x0000009b7373c224 */ /* 0x000fe200078e0216 */
[----:B------:R-:W-:Y:S04]  /*3240*/  BSSY B1, `(.L_x_90) ;  /* 0x0000006000017945 */ /* 0x000fe80003800000 */
[----:B------:R0:W-:Y:S01]  /*3250*/  @!P4 STG.E.U8 desc[UR36][R8.64+0x31], R115 ;  /* 0x000031730800c986 */ /* 0x0001e2000c101124 */
[----:B------:R-:W-:Y:S05]  /*3260*/  @P3 BRA `(.L_x_91) ;  /* 0x00000000000c3947 */ /* 0x000fea0003800000 */
[----:B--2---:R-:W3:Y:S02]  /*3270*/  LDG.E.U8 R157, desc[UR36][R162.64+0x38] ;  /* 0x00003824a29d7981 */ /* 0x004ee4000c1e1100 */
[----:B---3--:R-:W-:-:S05]  /*3280*/  PRMT R89, R157, 0x8880, RZ ;  /* 0x000088809d597816 */ /* 0x008fca00000000ff */
[----:B------:R-:W-:-:S07]  /*3290*/  IMAD R22, R89, R156, RZ ;  /* 0x0000009c59167224 */ /* 0x000fce00078e02ff */
.L_x_91:
[----:B------:R-:W-:Y:S05]  /*32a0*/  BSYNC B1 ;  /* 0x0000000000017941 */ /* 0x000fea0003800000 */
.L_x_90:
[----:B---3--:R-:W-:Y:S01]  /*32b0*/  @!P3 IMAD R89, R116, R155, R22 ;  /* 0x0000009b7459b224 */ /* 0x008fe200078e0216 */
[----:B------:R-:W-:Y:S04]  /*32c0*/  BSSY B1, `(.L_x_92) ;  /* 0x0000006000017945 */ /* 0x000fe80003800000 */
[----:B------:R3:W-:Y:S01]  /*32d0*/  @!P3 STG.E.U8 desc[UR36][R160.64+0x38], R89 ;  /* 0x00003859a000b986 */ /* 0x0007e2000c101124 */
[----:B------:R-:W-:Y:S05]  /*32e0*/  @P5 BRA `(.L_x_93) ;  /* 0x00000000000c5947 */ /* 0x000fea0003800000 */
[----:B--2---:R-:W3:Y:S02]  /*32f0*/  LDG.E.U8 R157, desc[UR36][R162.64+0x39] ;  /* 0x00003924a29d7981 */ /* 0x004ee4000c1e1100 */
[----:B---3--:R-:W-:-:S05]  /*3300*/  PRMT R89, R157, 0x8880, RZ ;  /* 0x000088809d597816 */ /* 0x008fca00000000ff */
[----:B------:R-:W-:-:S07]  /*3310*/  IMAD R22, R89, R156, RZ ;  /* 0x0000009c59167224 */ /* 0x000fce00078e02ff */
.L_x_93:
[----:B------:R-:W-:Y:S05]  /*3320*/  BSYNC B1 ;  /* 0x0000000000017941 */ /* 0x000fea0003800000 */
.L_x_92:
[----:B------:R-:W-:Y:S01]  /*3330*/  @!P5 IMAD R117, R117, R155, R22 ;  /* 0x0000009b7575d224 */ /* 0x000fe200078e0216 */
[----:B------:R-:W-:Y:S04]  /*3340*/  BSSY B1, `(.L_x_94) ;  /* 0x0000006000017945 */ /* 0x000fe80003800000 */
[----:B------:R0:W-:Y:S01]  /*3350*/  @!P5 STG.E.U8 desc[UR36][R160.64+0x39], R117 ;  /* 0x00003975a000d986 */ /* 0x0001e2000c101124 */
[----:B------:R-:W-:Y:S05]  /*3360*/  @P2 BRA `(.L_x_95) ;  /* 0x00000000000c2947 */ /* 0x000fea0003800000 */
[----:B--2---:R-:W3:Y:S02]  /*3370*/  LDG.E.U8 R157, desc[UR36][R166.64+0x38] ;  /* 0x00003824a69d7981 */ /* 0x004ee4000c1e1100 */
[----:B---3--:R-:W-:-:S05]  /*3380*/  PRMT R89, R157, 0x8880, RZ ;  /* 0x000088809d597816 */ /* 0x008fca00000000ff */
[----:B------:R-:W-:-:S07]  /*3390*/  IMAD R22, R89, R156, RZ ;  /* 0x0000009c59167224 */ /* 0x000fce00078e02ff */
.L_x_95:
[----:B------:R-:W-:Y:S05]  /*33a0*/  BSYNC B1 ;  /* 0x0000000000017941 */ /* 0x000fea0003800000 */
.L_x_94:
        /* <DEDUP_REMOVED lines=11> */
.L_x_97:
[----:B------:R-:W-:Y:S05]  /*3460*/  BSYNC B1 ;  /* 0x0000000000017941 */ /* 0x000fea0003800000 */
.L_x_96:
[----:B------:R-:W-:Y:S01]  /*3470*/  @!P4 IMAD R119, R119, R155, R22 ;  /* 0x0000009b7777c224 */ /* 0x000fe200078e0216 */
[----:B------:R-:W-:Y:S04]  /*3480*/  BSSY B1, `(.L_x_98) ;  /* 0x0000006000017945 */ /* 0x000fe80003800000 */
[----:B------:R0:W-:Y:S01]  /*3490*/  @!P4 STG.E.U8 desc[UR36][R8.64+0x39], R119 ;  /* 0x000039770800c986 */ /* 0x0001e2000c101124 */
[----:B------:R-:W-:Y:S05]  /*34a0*/  @P3 BRA `(.L_x_99) ;  /* 0x00000000000c3947 */ /* 0x000fea0003800000 */
[----:B--2---:R-:W3:Y:S02]  /*34b0*/  LDG.E.U8 R157, desc[UR36][R162.64+0x40] ;  /* 0x00004024a29d7981 */ /* 0x004ee4000c1e1100 */
[----:B---3--:R-:W-:-:S05]  /*34c0*/  PRMT R89, R157, 0x8880, RZ ;  /* 0x000088809d597816 */ /* 0x008fca00000000ff */
[----:B------:R-:W-:-:S07]  /*34d0*/  IMAD R22, R89, R156, RZ ;  /* 0x0000009c59167224 */ /* 0x000fce00078e02ff */
.L_x_99:
[----:B------:R-:W-:Y:S05]  /*34e0*/  BSYNC B1 ;  /* 0x0000000000017941 */ /* 0x000fea0003800000 */
.L_x_98:
[----:B---3--:R-:W-:Y:S01]  /*34f0*/  @!P3 IMAD R89, R120, R155, R22 ;  /* 0x0000009b7859b224 */ /* 0x008fe200078e0216 */
[----:B------:R-:W-:Y:S04]  /*3500*/  BSSY B1, `(.L_x_100) ;  /* 0x0000006000017945 */ /* 0x000fe80003800000 */
[----:B------:R3:W-:Y:S01]  /*3510*/  @!P3 STG.E.U8 desc[UR36][R160.64+0x40], R89 ;  /* 0x00004059a000b986 */ /* 0x0007e2000c101124 */
[----:B------:R-:W-:Y:S05]  /*3520*/  @P5 BRA `(.L_x_101) ;  /* 0x00000000000c5947 */ /* 0x000fea0003800000 */
[----:B--2---:R-:W3:Y:S02]  /*3530*/  LDG.E.U8 R157, desc[UR36][R162.64+0x41] ;  /* 0x00004124a29d7981 */ /* 0x004ee4000c1e1100 */
[----:B---3--:R-:W-:-:S05]  /*3540*/  PRMT R89, R157, 0x8880, RZ ;  /* 0x000088809d597816 */ /* 0x008fca00000000ff */
[----:B------:R-:W-:-:S07]  /*3550*/  IMAD R22, R89, R156, RZ ;  /* 0x0000009c59167224 */ /* 0x000fce00078e02ff */
.L_x_101:
[----:B------:R-:W-:Y:S05]  /*3560*/  BSYNC B1 ;  /* 0x0000000000017941 */ /* 0x000fea0003800000 */
.L_x_100:
[----:B------:R-:W-:Y:S01]  /*3570*/  @!P5 IMAD R121, R121, R155, R22 ;  /* 0x0000009b7979d224 */ /* 0x000fe200078e0216 */
[----:B------:R-:W-:Y:S04]  /*3580*/  BSSY B1, `(.L_x_102) ;  /* 0x0000006000017945 */ /* 0x000fe80003800000 */
[----:B------:R0:W-:Y:S01]  /*3590*/  @!P5 STG.E.U8 desc[UR36][R160.64+0x41], R121 ;  /* 0x00004179a000d986 */ /* 0x0001e2000c101124 */
[----:B------:R-:W-:Y:S05]  /*35a0*/  @P2 BRA `(.L_x_103) ;  /* 0x00000000000c2947 */ /* 0x000fea0003800000 */
[----:B--2---:R-:W3:Y:S02]  /*35b0*/  LDG.E.U8 R157, desc[UR36][R166.64+0x40] ;  /* 0x00004024a69d7981 */ /* 0x004ee4000c1e1100 */
[----:B---3--:R-:W-:-:S05]  /*35c0*/  PRMT R89, R157, 0x8880, RZ ;  /* 0x000088809d597816 */ /* 0x008fca00000000ff */
[----:B------:R-:W-:-:S07]  /*35d0*/  IMAD R22, R89, R156, RZ ;  /* 0x0000009c59167224 */ /* 0x000fce00078e02ff */
.L_x_103:
[----:B------:R-:W-:Y:S05]  /*35e0*/  BSYNC B1 ;  /* 0x0000000000017941 */ /* 0x000fea0003800000 */
.L_x_102:
        /* <DEDUP_REMOVED lines=11> */
.L_x_105:
[----:B------:R-:W-:Y:S05]  /*36a0*/  BSYNC B1 ;  /* 0x0000000000017941 */ /* 0x000fea0003800000 */
.L_x_104:
[----:B------:R-:W-:Y:S01]  /*36b0*/  @!P4 IMAD R123, R123, R155, R22 ;  /* 0x0000009b7b7bc224 */ /* 0x000fe200078e0216 */
[----:B------:R-:W-:Y:S04]  /*36c0*/  BSSY B1, `(.L_x_106) ;  /* 0x0000006000017945 */ /* 0x000fe80003800000 */
[----:B------:R0:W-:Y:S01]  /*36d0*/  @!P4 STG.E.U8 desc[UR36][R8.64+0x41], R123 ;  /* 0x0000417b0800c986 */ /* 0x0001e2000c101124 */
[----:B------:R-:W-:Y:S05]  /*36e0*/  @P3 BRA `(.L_x_107) ;  /* 0x00000000000c3947 */ /* 0x000fea0003800000 */
[----:B--2---:R-:W3:Y:S02]  /*36f0*/  LDG.E.U8 R157, desc[UR36][R162.64+0x48] ;  /* 0x00004824a29d7981 */ /* 0x004ee4000c1e1100 */
[----:B---3--:R-:W-:-:S05]  /*3700*/  PRMT R89, R157, 0x8880, RZ ;  /* 0x000088809d597816 */ /* 0x008fca00000000ff */
[----:B------:R-:W-:-:S07]  /*3710*/  IMAD R22, R89, R156, RZ ;  /* 0x0000009c59167224 */ /* 0x000fce00078e02ff */
.L_x_107:
[----:B------:R-:W-:Y:S05]  /*3720*/  BSYNC B1 ;  /* 0x0000000000017941 */ /* 0x000fea0003800000 */
.L_x_106:
[----:B---3--:R-:W-:Y:S01]  /*3730*/  @!P3 IMAD R89, R124, R155, R22 ;  /* 0x0000009b7c59b224 */ /* 0x008fe200078e0216 */
[----:B------:R-:W-:Y:S04]  /*3740*/  BSSY B1, `(.L_x_108) ;  /* 0x0000006000017945 */ /* 0x000fe80003800000 */
[----:B------:R3:W-:Y:S01]  /*3750*/  @!P3 STG.E.U8 desc[UR36][R160.64+0x48], R89 ;  /* 0x00004859a000b986 */ /* 0x0007e2000c101124 */
[----:B------:R-:W-:Y:S05]  /*3760*/  @P5 BRA `(.L_x_109) ;  /* 0x00000000000c5947 */ /* 0x000fea0003800000 */
[----:B--2---:R-:W3:Y:S02]  /*3770*/  LDG.E.U8 R157, desc[UR36][R162.64+0x49] ;  /* 0x00004924a29d7981 */ /* 0x004ee4000c1e1100 */
[----:B---3--:R-:W-:-:S05]  /*3780*/  PRMT R89, R157, 0x8880, RZ ;  /* 0x000088809d597816 */ /* 0x008fca00000000ff */
[----:B------:R-:W-:-:S07]  /*3790*/  IMAD R22, R89, R156, RZ ;  /* 0x0000009c59167224 */ /* 0x000fce00078e02ff */
.L_x_109:
[----:B------:R-:W-:Y:S05]  /*37a0*/  BSYNC B1 ;  /* 0x0000000000017941 */ /* 0x000fea0003800000 */
.L_x_108:
[----:B------:R-:W-:Y:S01]  /*37b0*/  @!P5 IMAD R125, R125, R155, R22 ;  /* 0x0000009b7d7dd224 */ /* 0x000fe200078e0216 */
[----:B------:R-:W-:Y:S04]  /*37c0*/  BSSY B1, `(.L_x_110) ;  /* 0x0000006000017945 */ /* 0x000fe80003800000 */
[----:B------:R0:W-:Y:S01]  /*37d0*/  @!P5 STG.E.U8 desc[UR36][R160.64+0x49], R125 ;  /* 0x0000497da000d986 */ /* 0x0001e2000c101124 */
[----:B------:R-:W-:Y:S05]  /*37e0*/  @P2 BRA `(.L_x_111) ;  /* 0x00000000000c2947 */ /* 0x000fea0003800000 */
[----:B--2---:R-:W3:Y:S02]  /*37f0*/  LDG.E.U8 R157, desc[UR36][R166.64+0x48] ;  /* 0x00004824a69d7981 */ /* 0x004ee4000c1e1100 */
[----:B---3--:R-:W-:-:S05]  /*3800*/  PRMT R89, R157, 0x8880, RZ ;  /* 0x000088809d597816 */ /* 0x008fca00000000ff */
[----:B------:R-:W-:-:S07]  /*3810*/  IMAD R22, R89, R156, RZ ;  /* 0x0000009c59167224 */ /* 0x000fce00078e02ff */
.L_x_111:
[----:B------:R-:W-:Y:S05]  /*3820*/  BSYNC B1 ;  /* 0x0000000000017941 */ /* 0x000fea0003800000 */
.L_x_110:
        /* <DEDUP_REMOVED lines=11> */
.L_x_113:
[----:B------:R-:W-:Y:S05]  /*38e0*/  BSYNC B1 ;  /* 0x0000000000017941 */ /* 0x000fea0003800000 */
.L_x_112:
[----:B------:R-:W-:Y:S01]  /*38f0*/  @!P4 IMAD R127, R127, R155, R22 ;  /* 0x0000009b7f7fc224 */ /* 0x000fe200078e0216 */
[----:B------:R-:W-:Y:S04]  /*3900*/  BSSY B1, `(.L_x_114) ;  /* 0x0000006000017945 */ /* 0x000fe80003800000 */
[----:B------:R0:W-:Y:S01]  /*3910*/  @!P4 STG.E.U8 desc[UR36][R8.64+0x49], R127 ;  /* 0x0000497f0800c986 */ /* 0x0001e2000c101124 */
[----:B------:R-:W-:Y:S05]  /*3920*/  @P3 BRA `(.L_x_115) ;  /* 0x00000000000c3947 */ /* 0x000fea0003800000 */
[----:B--2---:R-:W3:Y:S02]  /*3930*/  LDG.E.U8 R157, desc[UR36][R162.64+0x50] ;  /* 0x00005024a29d7981 */ /* 0x004ee4000c1e1100 */
[----:B---3--:R-:W-:-:S05]  /*3940*/  PRMT R89, R157, 0x8880, RZ ;  /* 0x000088809d597816 */ /* 0x008fca00000000ff */
[----:B------:R-:W-:-:S07]  /*3950*/  IMAD R22, R89, R156, RZ ;  /* 0x0000009c59167224 */ /* 0x000fce00078e02ff */
.L_x_115:
[----:B------:R-:W-:Y:S05]  /*3960*/  BSYNC B1 ;  /* 0x0000000000017941 */ /* 0x000fea0003800000 */
.L_x_114:
[----:B---3--:R-:W-:Y:S01]  /*3970*/  @!P3 IMAD R89, R128, R155, R22 ;  /* 0x0000009b8059b224 */ /* 0x008fe200078e0216 */
[----:B------:R-:W-:Y:S04]  /*3980*/  BSSY B1, `(.L_x_116) ;  /* 0x0000006000017945 */ /* 0x000fe80003800000 */
[----:B------:R3:W-:Y:S01]  /*3990*/  @!P3 STG.E.U8 desc[UR36][R160.64+0x50], R89 ;  /* 0x00005059a000b986 */ /* 0x0007e2000c101124 */
[----:B------:R-:W-:Y:S05]  /*39a0*/  @P5 BRA `(.L_x_117) ;  /* 0x00000000000c5947 */ /* 0x000fea0003800000 */
[----:B--2---:R-:W3:Y:S02]  /*39b0*/  LDG.E.U8 R157, desc[UR36][R162.64+0x51] ;  /* 0x00005124a29d7981 */ /* 0x004ee4000c1e1100 */
[----:B---3--:R-:W-:-:S05]  /*39c0*/  PRMT R89, R157, 0x8880, RZ ;  /* 0x000088809d597816 */ /* 0x008fca00000000ff */
[----:B------:R-:W-:-:S07]  /*39d0*/  IMAD R22, R89, R156, RZ ;  /* 0x0000009c59167224 */ /* 0x000fce00078e02ff */
.L_x_117:
[----:B------:R-:W-:Y:S05]  /*39e0*/  BSYNC B1 ;  /* 0x0000000000017941 */ /* 0x000fea0003800000 */
.L_x_116:
[----:B------:R-:W-:Y:S01]  /*39f0*/  @!P5 IMAD R129, R129, R155, R22 ;  /* 0x0000009b8181d224 */ /* 0x000fe200078e0216 */
[----:B------:R-:W-:Y:S04]  /*3a00*/  BSSY B1, `(.L_x_118) ;  /* 0x0000006000017945 */ /* 0x000fe80003800000 */
[----:B------:R0:W-:Y:S01]  /*3a10*/  @!P5 STG.E.U8 desc[UR36][R160.64+0x51], R129 ;  /* 0x00005181a000d986 */ /* 0x0001e2000c101124 */
[----:B------:R-:W-:Y:S05]  /*3a20*/  @P2 BRA `(.L_x_119) ;  /* 0x00000000000c2947 */ /* 0x000fea0003800000 */
[----:B--2---:R-:W3:Y:S02]  /*3a30*/  LDG.E.U8 R157, desc[UR36][R166.64+0x50] ;  /* 0x00005024a69d7981 */ /* 0x004ee4000c1e1100 */
[----:B---3--:R-:W-:-:S05]  /*3a40*/  PRMT R89, R157, 0x8880, RZ ;  /* 0x000088809d597816 */ /* 0x008fca00000000ff */
[----:B------:R-:W-:-:S07]  /*3a50*/  IMAD R22, R89, R156, RZ ;  /* 0x0000009c59167224 */ /* 0x000fce00078e02ff */
.L_x_119:
[----:B------:R-:W-:Y:S05]  /*3a60*/  BSYNC B1 ;  /* 0x0000000000017941 */ /* 0x000fea0003800000 */
.L_x_118:
        /* <DEDUP_REMOVED lines=11> */
.L_x_121:
[----:B------:R-:W-:Y:S05]  /*3b20*/  BSYNC B1 ;  /* 0x0000000000017941 */ /* 0x000fea0003800000 */
.L_x_120:
[----:B------:R-:W-:Y:S01]  /*3b30*/  @!P4 IMAD R131, R131, R155, R22 ;  /* 0x0000009b8383c224 */ /* 0x000fe200078e0216 */
[----:B------:R-:W-:Y:S04]  /*3b40*/  BSSY B1, `(.L_x_122) ;  /* 0x0000006000017945 */ /* 0x000fe80003800000 */
[----:B------:R0:W-:Y:S01]  /*3b50*/  @!P4 STG.E.U8 desc[UR36][R8.64+0x51], R131 ;  /* 0x000051830800c986 */ /* 0x0001e2000c101124 */
[----:B------:R-:W-:Y:S05]  /*3b60*/  @P3 BRA `(.L_x_123) ;  /* 0x00000000000c3947 */ /* 0x000fea0003800000 */
[----:B--2---:R-:W3:Y:S02]  /*3b70*/  LDG.E.U8 R157, desc[UR36][R162.64+0x58] ;  /* 0x00005824a29d7981 */ /* 0x004ee4000c1e1100 */
[----:B---3--:R-:W-:-:S05]  /*3b80*/  PRMT R89, R157, 0x8880, RZ ;  /* 0x000088809d597816 */ /* 0x008fca00000000ff */
[----:B------:R-:W-:-:S07]  /*3b90*/  IMAD R22, R89, R156, RZ ;  /* 0x0000009c59167224 */ /* 0x000fce00078e02ff */
.L_x_123:
[----:B------:R-:W-:Y:S05]  /*3ba0*/  BSYNC B1 ;  /* 0x0000000000017941 */ /* 0x000fea0003800000 */
.L_x_122:
[----:B---3--:R-:W-:Y:S01]  /*3bb0*/  @!P3 IMAD R89, R132, R155, R22 ;  /* 0x0000009b8459b224 */ /* 0x008fe200078e0216 */
[----:B------:R-:W-:Y:S04]  /*3bc0*/  BSSY B1, `(.L_x_124) ;  /* 0x0000006000017945 */ /* 0x000fe80003800000 */
[----:B------:R3:W-:Y:S01]  /*3bd0*/  @!P3 STG.E.U8 desc[UR36][R160.64+0x58], R89 ;  /* 0x00005859a000b986 */ /* 0x0007e2000c101124 */
[----:B------:R-:W-:Y:S05]  /*3be0*/  @P5 BRA `(.L_x_125) ;  /* 0x00000000000c5947 */ /* 0x000fea0003800000 */
[----:B--2---:R-:W3:Y:S02]  /*3bf0*/  LDG.E.U8 R157, desc[UR36][R162.64+0x59] ;  /* 0x00005924a29d7981 */ /* 0x004ee4000c1e1100 */
[----:B---3--:R-:W-:-:S05]  /*3c00*/  PRMT R89, R157, 0x8880, RZ ;  /* 0x000088809d597816 */ /* 0x008fca00000000ff */
[----:B------:R-:W-:-:S07]  /*3c10*/  IMAD R22, R89, R156, RZ ;  /* 0x0000009c59167224 */ /* 0x000fce00078e02ff */
.L_x_125:
[----:B------:R-:W-:Y:S05]  /*3c20*/  BSYNC B1 ;  /* 0x0000000000017941 */ /* 0x000fea0003800000 */
.L_x_124:
[----:B------:R-:W-:Y:S01]  /*3c30*/  @!P5 IMAD R133, R133, R155, R22 ;  /* 0x0000009b8585d224 */ /* 0x000fe200078e0216 */
[----:B------:R-:W-:Y:S04]  /*3c40*/  BSSY B1, `(.L_x_126) ;  /* 0x0000006000017945 */ /* 0x000fe80003800000 */
[----:B------:R0:W-:Y:S01]  /*3c50*/  @!P5 STG.E.U8 desc[UR36][R160.64+0x59], R133 ;  /* 0x00005985a000d986 */ /* 0x0001e2000c101124 */
[----:B------:R-:W-:Y:S05]  /*3c60*/  @P2 BRA `(.L_x_127) ;  /* 0x00000000000c2947 */ /* 0x000fea0003800000 */
[----:B--2---:R-:W3:Y:S02]  /*3c70*/  LDG.E.U8 R157, desc[UR36][R166.64+0x58] ;  /* 0x00005824a69d7981 */ /* 0x004ee4000c1e1100 */
[----:B---3--:R-:W-:-:S05]  /*3c80*/  PRMT R89, R157, 0x8880, RZ ;  /* 0x000088809d597816 */ /* 0x008fca00000000ff */
[----:B------:R-:W-:-:S07]  /*3c90*/  IMAD R22, R89, R156, RZ ;  /* 0x0000009c59167224 */ /* 0x000fce00078e02ff */
.L_x_127:
[----:B------:R-:W-:Y:S05]  /*3ca0*/  BSYNC B1 ;  /* 0x0000000000017941 */ /* 0x000fea0003800000 */
.L_x_126:
        /* <DEDUP_REMOVED lines=11> */
.L_x_129:
[----:B------:R-:W-:Y:S05]  /*3d60*/  BSYNC B1 ;  /* 0x0000000000017941 */ /* 0x000fea0003800000 */
.L_x_128:
[----:B------:R-:W-:Y:S01]  /*3d70*/  @!P4 IMAD R135, R135, R155, R22 ;  /* 0x0000009b8787c224 */ /* 0x000fe200078e0216 */
[----:B------:R-:W-:Y:S04]  /*3d80*/  BSSY B1, `(.L_x_130) ;  /* 0x0000006000017945 */ /* 0x000fe80003800000 */
[----:B------:R0:W-:Y:S01]  /*3d90*/  @!P4 STG.E.U8 desc[UR36][R8.64+0x59], R135 ;  /* 0x000059870800c986 */ /* 0x0001e2000c101124 */
[----:B------:R-:W-:Y:S05]  /*3da0*/  @P3 BRA `(.L_x_131) ;  /* 0x00000000000c3947 */ /* 0x000fea0003800000 */
[----:B--2---:R-:W3:Y:S02]  /*3db0*/  LDG.E.U8 R157, desc[UR36][R162.64+0x60] ;  /* 0x00006024a29d7981 */ /* 0x004ee4000c1e1100 */
[----:B---3--:R-:W-:-:S05]  /*3dc0*/  PRMT R89, R157, 0x8880, RZ ;  /* 0x000088809d597816 */ /* 0x008fca00000000ff */
[----:B------:R-:W-:-:S07]  /*3dd0*/  IMAD R22, R89, R156, RZ ;  /* 0x0000009c59167224 */ /* 0x000fce00078e02ff */
.L_x_131:
[----:B------:R-:W-:Y:S05]  /*3de0*/  BSYNC B1 ;  /* 0x0000000000017941 */ /* 0x000fea0003800000 */
.L_x_130:
[----:B---3--:R-:W-:Y:S01]  /*3df0*/  @!P3 IMAD R89, R136, R155, R22 ;  /* 0x0000009b8859b224 */ /* 0x008fe200078e0216 */
[----:B------:R-:W-:Y:S04]  /*3e00*/  BSSY B1, `(.L_x_132) ;  /* 0x0000006000017945 */ /* 0x000fe80003800000 */
[----:B------:R3:W-:Y:S01]  /*3e10*/  @!P3 STG.E.U8 desc[UR36][R160.64+0x60], R89 ;  /* 0x00006059a000b986 */ /* 0x0007e2000c101124 */
[----:B------:R-:W-:Y:S05]  /*3e20*/  @P5 BRA `(.L_x_133) ;  /* 0x00000000000c5947 */ /* 0x000fea0003800000 */
[----:B--2---:R-:W3:Y:S02]  /*3e30*/  LDG.E.U8 R157, desc[UR36][R162.64+0x61] ;  /* 0x00006124a29d7981 */ /* 0x004ee4000c1e1100 */
[----:B---3--:R-:W-:-:S05]  /*3e40*/  PRMT R89, R157, 0x8880, RZ ;  /* 0x000088809d597816 */ /* 0x008fca00000000ff */
[----:B------:R-:W-:-:S07]  /*3e50*/  IMAD R22, R89, R156, RZ ;  /* 0x0000009c59167224 */ /* 0x000fce00078e02ff */
.L_x_133:
[----:B------:R-:W-:Y:S05]  /*3e60*/  BSYNC B1 ;  /* 0x0000000000017941 */ /* 0x000fea0003800000 */
.L_x_132:
[----:B------:R-:W-:Y:S01]  /*3e70*/  @!P5 IMAD R137, R137, R155, R22 ;  /* 0x0000009b8989d224 */ /* 0x000fe200078e0216 */
[----:B------:R-:W-:Y:S04]  /*3e80*/  BSSY B1, `(.L_x_134) ;  /* 0x0000006000017945 */ /* 0x000fe80003800000 */
[----:B------:R0:W-:Y:S01]  /*3e90*/  @!P5 STG.E.U8 desc[UR36][R160.64+0x61], R137 ;  /* 0x00006189a000d986 */ /* 0x0001e2000c101124 */
[----:B------:R-:W-:Y:S05]  /*3ea0*/  @P2 BRA `(.L_x_135) ;  /* 0x00000000000c2947 */ /* 0x000fea0003800000 */
[----:B--2---:R-:W3:Y:S02]  /*3eb0*/  LDG.E.U8 R157, desc[UR36][R166.64+0x60] ;  /* 0x00006024a69d7981 */ /* 0x004ee4000c1e1100 */
[----:B---3--:R-:W-:-:S05]  /*3ec0*/  PRMT R89, R157, 0x8880, RZ ;  /* 0x000088809d597816 */ /* 0x008fca00000000ff */
[----:B------:R-:W-:-:S07]  /*3ed0*/  IMAD R22, R89, R156, RZ ;  /* 0x0000009c59167224 */ /* 0x000fce00078e02ff */
.L_x_135:
[----:B------:R-:W-:Y:S05]  /*3ee0*/  BSYNC B1 ;  /* 0x0000000000017941 */ /* 0x000fea0003800000 */
.L_x_134:
        /* <DEDUP_REMOVED lines=11> */
.L_x_137:
[----:B------:R-:W-:Y:S05]  /*3fa0*/  BSYNC B1 ;  /* 0x0000000000017941 */ /* 0x000fea0003800000 */
.L_x_136:
[----:B------:R-:W-:Y:S01]  /*3fb0*/  @!P4 IMAD R139, R139, R155, R22 ;  /* 0x0000009b8b8bc224 */ /* 0x000fe200078e0216 */
[----:B------:R-:W-:Y:S04]  /*3fc0*/  BSSY B1, `(.L_x_138) ;  /* 0x0000006000017945 */ /* 0x000fe80003800000 */
[----:B------:R0:W-:Y:S01]  /*3fd0*/  @!P4 STG.E.U8 desc[UR36][R8.64+0x61], R139 ;  /* 0x0000618b0800c986 */ /* 0x0001e2000c101124 */
[----:B------:R-:W-:Y:S05]  /*3fe0*/  @P3 BRA `(.L_x_139) ;  /* 0x00000000000c3947 */ /* 0x000fea0003800000 */
[----:B--2---:R-:W3:Y:S02]  /*3ff0*/  LDG.E.U8 R157, desc[UR36][R162.64+0x68] ;  /* 0x00006824a29d7981 */ /* 0x004ee4000c1e1100 */
[----:B---3--:R-:W-:-:S05]  /*4000*/  PRMT R89, R157, 0x8880, RZ ;  /* 0x000088809d597816 */ /* 0x008fca00000000ff */
[----:B------:R-:W-:-:S07]  /*4010*/  IMAD R22, R89, R156, RZ ;  /* 0x0000009c59167224 */ /* 0x000fce00078e02ff */
.L_x_139:
[----:B------:R-:W-:Y:S05]  /*4020*/  BSYNC B1 ;  /* 0x0000000000017941 */ /* 0x000fea0003800000 */
.L_x_138:
[----:B---3--:R-:W-:Y:S01]  /*4030*/  @!P3 IMAD R89, R140, R155, R22 ;  /* 0x0000009b8c59b224 */ /* 0x008fe200078e0216 */
[----:B------:R-:W-:Y:S04]  /*4040*/  BSSY B1, `(.L_x_140) ;  /* 0x0000006000017945 */ /* 0x000fe80003800000 */
[----:B------:R3:W-:Y:S01]  /*4050*/  @!P3 STG.E.U8 desc[UR36][R160.64+0x68], R89 ;  /* 0x00006859a000b986 */ /* 0x0007e2000c101124 */
[----:B------:R-:W-:Y:S05]  /*4060*/  @P5 BRA `(.L_x_141) ;  /* 0x00000000000c5947 */ /* 0x000fea0003800000 */
[----:B--2---:R-:W3:Y:S02]  /*4070*/  LDG.E.U8 R157, desc[UR36][R162.64+0x69] ;  /* 0x00006924a29d7981 */ /* 0x004ee4000c1e1100 */
[----:B---3--:R-:W-:-:S05]  /*4080*/  PRMT R89, R157, 0x8880, RZ ;  /* 0x000088809d597816 */ /* 0x008fca00000000ff */
[----:B------:R-:W-:-:S07]  /*4090*/  IMAD R22, R89, R156, RZ ;  /* 0x0000009c59167224 */ /* 0x000fce00078e02ff */
.L_x_141:
[----:B------:R-:W-:Y:S05]  /*40a0*/  BSYNC B1 ;  /* 0x0000000000017941 */ /* 0x000fea0003800000 */
.L_x_140:
[----:B------:R-:W-:Y:S01]  /*40b0*/  @!P5 IMAD R141, R141, R155, R22 ;  /* 0x0000009b8d8dd224 */ /* 0x000fe200078e0216 */
[----:B------:R-:W-:Y:S04]  /*40c0*/  BSSY B1, `(.L_x_142) ;  /* 0x0000006000017945 */ /* 0x000fe80003800000 */
[----:B------:R0:W-:Y:S01]  /*40d0*/  @!P5 STG.E.U8 desc[UR36][R160.64+0x69], R141 ;  /* 0x0000698da000d986 */ /* 0x0001e2000c101124 */
[----:B------:R-:W-:Y:S05]  /*40e0*/  @P2 BRA `(.L_x_143) ;  /* 0x00000000000c2947 */ /* 0x000fea0003800000 */
[----:B--2---:R-:W3:Y:S02]  /*40f0*/  LDG.E.U8 R157, desc[UR36][R166.64+0x68] ;  /* 0x00006824a69d7981 */ /* 0x004ee4000c1e1100 */
[----:B---3--:R-:W-:-:S05]  /*4100*/  PRMT R89, R157, 0x8880, RZ ;  /* 0x000088809d597816 */ /* 0x008fca00000000ff */
[----:B------:R-:W-:-:S07]  /*4110*/  IMAD R22, R89, R156, RZ ;  /* 0x0000009c59167224 */ /* 0x000fce00078e02ff */
.L_x_143:
[----:B------:R-:W-:Y:S05]  /*4120*/  BSYNC B1 ;  /* 0x0000000000017941 */ /* 0x000fea0003800000 */
.L_x_142:
        /* <DEDUP_REMOVED lines=11> */
.L_x_145:
[----:B------:R-:W-:Y:S05]  /*41e0*/  BSYNC B1 ;  /* 0x0000000000017941 */ /* 0x000fea0003800000 */
.L_x_144:
[----:B------:R-:W-:Y:S01]  /*41f0*/  @!P4 IMAD R143, R143, R155, R22 ;  /* 0x0000009b8f8fc224 */ /* 0x000fe200078e0216 */
[----:B------:R-:W-:Y:S04]  /*4200*/  BSSY B1, `(.L_x_146) ;  /* 0x0000006000017945 */ /* 0x000fe80003800000 */
[----:B------:R0:W-:Y:S01]  /*4210*/  @!P4 STG.E.U8 desc[UR36][R8.64+0x69], R143 ;  /* 0x0000698f0800c986 */ /* 0x0001e2000c101124 */
[----:B------:R-:W-:Y:S05]  /*4220*/  @P3 BRA `(.L_x_147) ;  /* 0x00000000000c3947 */ /* 0x000fea0003800000 */
[----:B--2---:R-:W3:Y:S02]  /*4230*/  LDG.E.U8 R157, desc[UR36][R162.64+0x70] ;  /* 0x00007024a29d7981 */ /* 0x004ee4000c1e1100 */
[----:B---3--:R-:W-:-:S05]  /*4240*/  PRMT R89, R157, 0x8880, RZ ;  /* 0x000088809d597816 */ /* 0x008fca00000000ff */
[----:B------:R-:W-:-:S07]  /*4250*/  IMAD R22, R89, R156, RZ ;  /* 0x0000009c59167224 */ /* 0x000fce00078e02ff */
.L_x_147:
[----:B------:R-:W-:Y:S05]  /*4260*/  BSYNC B1 ;  /* 0x0000000000017941 */ /* 0x000fea0003800000 */
.L_x_146:
[----:B---3--:R-:W-:Y:S01]  /*4270*/  @!P3 IMAD R89, R144, R155, R22 ;  /* 0x0000009b9059b224 */ /* 0x008fe200078e0216 */
[----:B------:R-:W-:Y:S04]  /*4280*/  BSSY B1, `(.L_x_148) ;  /* 0x0000006000017945 */ /* 0x000fe80003800000 */
[----:B------:R3:W-:Y:S01]  /*4290*/  @!P3 STG.E.U8 desc[UR36][R160.64+0x70], R89 ;  /* 0x00007059a000b986 */ /* 0x0007e2000c101124 */
[----:B------:R-:W-:Y:S05]  /*42a0*/  @P5 BRA `(.L_x_149) ;  /* 0x00000000000c5947 */ /* 0x000fea0003800000 */
[----:B--2---:R-:W3:Y:S02]  /*42b0*/  LDG.E.U8 R157, desc[UR36][R162.64+0x71] ;  /* 0x00007124a29d7981 */ /* 0x004ee4000c1e1100 */
[----:B---3--:R-:W-:-:S05]  /*42c0*/  PRMT R89, R157, 0x8880, RZ ;  /* 0x000088809d597816 */ /* 0x008fca00000000ff */
[----:B------:R-:W-:-:S07]  /*42d0*/  IMAD R22, R89, R156, RZ ;  /* 0x0000009c59167224 */ /* 0x000fce00078e02ff */
.L_x_149:
[----:B------:R-:W-:Y:S05]  /*42e0*/  BSYNC B1 ;  /* 0x0000000000017941 */ /* 0x000fea0003800000 */
.L_x_148:
[----:B------:R-:W-:Y:S01]  /*42f0*/  @!P5 IMAD R145, R145, R155, R22 ;  /* 0x0000009b9191d224 */ /* 0x000fe200078e0216 */
[----:B------:R-:W-:Y:S04]  /*4300*/  BSSY B1, `(.L_x_150) ;  /* 0x0000006000017945 */ /* 0x000fe80003800000 */
[----:B------:R0:W-:Y:S01]  /*4310*/  @!P5 STG.E.U8 desc[UR36][R160.64+0x71], R145 ;  /* 0x00007191a000d986 */ /* 0x0001e2000c101124 */
[----:B------:R-:W-:Y:S05]  /*4320*/  @P2 BRA `(.L_x_151) ;  /* 0x00000000000c2947 */ /* 0x000fea0003800000 */
[----:B--2---:R-:W3:Y:S02]  /*4330*/  LDG.E.U8 R157, desc[UR36][R166.64+0x70] ;  /* 0x00007024a69d7981 */ /* 0x004ee4000c1e1100 */
[----:B---3--:R-:W-:-:S05]  /*4340*/  PRMT R89, R157, 0x8880, RZ ;  /* 0x000088809d597816 */ /* 0x008fca00000000ff */
[----:B------:R-:W-:-:S07]  /*4350*/  IMAD R22, R89, R156, RZ ;  /* 0x0000009c59167224 */ /* 0x000fce00078e02ff */
.L_x_151:
[----:B------:R-:W-:Y:S05]  /*4360*/  BSYNC B1 ;  /* 0x0000000000017941 */ /* 0x000fea0003800000 */
.L_x_150:
[C---:B------:R-:W-:Y:S01]  /*4370*/  ISETP.LT.OR P4, PT, R3.reuse, 0x72, !P1 ;  /* 0x000000720300780c */ /* 0x040fe20004f81670 */
[----:B---3--:R-:W-:Y:S01]  /*4380*/  @!P2 IMAD R89, R146, R155, R22 ;  /* 0x0000009b9259a224 */ /* 0x008fe200078e0216 */
[----:B------:R-:W-:Y:S01]  /*4390*/  BSSY B1, `(.L_x_152) ;  /* 0x000000b000017945 */ /* 0x000fe20003800000 */
[----:B------:R-:W-:Y:S02]  /*43a0*/  ISETP.LT.OR P3, PT, R3, 0x79, !P0 ;  /* 0x000000790300780c */ /* 0x000fe40004761670 */
[----:B------:R-:W-:Y:S01]  /*43b0*/  IADD3 R153, P5, R153, 0x80, RZ ;  /* 0x0000008099997810 */ /* 0x000fe20007fbe0ff */
[----:B------:R3:W-:Y:S01]  /*43c0*/  @!P2 STG.E.U8 desc[UR36][R8.64+0x70], R89 ;  /* 0x000070590800a986 */ /* 0x0007e2000c101124 */
[C---:B------:R-:W-:Y:S02]  /*43d0*/  ISETP.LT.OR P2, PT, R3.reuse, 0x79, !P1 ;  /* 0x000000790300780c */ /* 0x040fe40004f41670 */
[C---:B------:R-:W-:Y:S02]  /*43e0*/  ISETP.LT.OR P0, PT, R3.reuse, 0x7a, !P0 ;  /* 0x0000007a0300780c */ /* 0x040fe40004701670 */
[----:B------:R-:W-:-:S02]  /*43f0*/  ISETP.LT.OR P1, PT, R3, 0x7a, !P1 ;  /* 0x0000007a0300780c */ /* 0x000fc40004f21670 */
[----:B------:R-:W-:Y:S11]  /*4400*/  @P4 BRA `(.L_x_153) ;  /* 0x00000000000c4947 */ /* 0x000ff60003800000 */
[----:B--2---:R-:W3:Y:S02]  /*4410*/  LDG.E.U8 R157, desc[UR36][R166.64+0x71] ;  /* 0x00007124a69d7981 */ /* 0x004ee4000c1e1100 */
[----:B---3--:R-:W-:-:S05]  /*4420*/  PRMT R89, R157, 0x8880, RZ ;  /* 0x000088809d597816 */ /* 0x008fca00000000ff */
[----:B------:R-:W-:-:S07]  /*4430*/  IMAD R22, R89, R156, RZ ;  /* 0x0000009c59167224 */ /* 0x000fce00078e02ff */
.L_x_153:
[----:B------:R-:W-:Y:S05]  /*4440*/  BSYNC B1 ;  /* 0x0000000000017941 */ /* 0x000fea0003800000 */
.L_x_152:
[----:B------:R-:W-:Y:S01]  /*4450*/  @!P4 IMAD R147, R147, R155, R22 ;  /* 0x0000009b9393c224 */ /* 0x000fe200078e0216 */
[----:B------:R-:W-:Y:S04]  /*4460*/  BSSY B1, `(.L_x_154) ;  /* 0x0000006000017945 */ /* 0x000fe80003800000 */
[----:B------:R0:W-:Y:S01]  /*4470*/  @!P4 STG.E.U8 desc[UR36][R8.64+0x71], R147 ;  /* 0x000071930800c986 */ /* 0x0001e2000c101124 */
[----:B------:R-:W-:Y:S05]  /*4480*/  @P3 BRA `(.L_x_155) ;  /* 0x00000000000c3947 */ /* 0x000fea0003800000 */
[----:B--2---:R-:W3:Y:S02]  /*4490*/  LDG.E.U8 R157, desc[UR36][R162.64+0x78] ;  /* 0x00007824a29d7981 */ /* 0x004ee4000c1e1100 */
[----:B---3--:R-:W-:-:S05]  /*44a0*/  PRMT R89, R157, 0x8880, RZ ;  /* 0x000088809d597816 */ /* 0x008fca00000000ff */
[----:B------:R-:W-:-:S07]  /*44b0*/  IMAD R22, R89, R156, RZ ;  /* 0x0000009c59167224 */ /* 0x000fce00078e02ff */
.L_x_155:
[----:B------:R-:W-:Y:S05]  /*44c0*/  BSYNC B1 ;  /* 0x0000000000017941 */ /* 0x000fea0003800000 */
.L_x_154:
[----:B---3--:R-:W-:Y:S01]  /*44d0*/  @!P3 IMAD R89, R148, R155, R22 ;  /* 0x0000009b9459b224 */ /* 0x008fe200078e0216 */
[----:B------:R-:W-:Y:S01]  /*44e0*/  BSSY B1, `(.L_x_156) ;  /* 0x0000007000017945 */ /* 0x000fe20003800000 */
[----:B----4-:R-:W-:-:S03]  /*44f0*/  IMAD.X R91, RZ, RZ, R5, P5 ;  /* 0x000000ffff5b7224 */ /* 0x010fc600028e0605 */
[----:B------:R3:W-:Y:S01]  /*4500*/  @!P3 STG.E.U8 desc[UR36][R160.64+0x78], R89 ;  /* 0x00007859a000b986 */ /* 0x0007e2000c101124 */
[----:B------:R-:W-:Y:S05]  /*4510*/  @P0 BRA `(.L_x_157) ;  /* 0x00000000000c0947 */ /* 0x000fea0003800000 */
[----:B--2---:R-:W2:Y:S02]  /*4520*/  LDG.E.U8 R157, desc[UR36][R162.64+0x79] ;  /* 0x00007924a29d7981 */ /* 0x004ea4000c1e1100 */
[----:B--2---:R-:W-:-:S05]  /*4530*/  PRMT R5, R157, 0x8880, RZ ;  /* 0x000088809d057816 */ /* 0x004fca00000000ff */
[----:B------:R-:W-:-:S07]  /*4540*/  IMAD R22, R5, R156, RZ ;  /* 0x0000009c05167224 */ /* 0x000fce00078e02ff */
.L_x_157:
[----:B------:R-:W-:Y:S05]  /*4550*/  BSYNC B1 ;  /* 0x0000000000017941 */ /* 0x000fea0003800000 */
.L_x_156:
[----:B------:R-:W-:Y:S01]  /*4560*/  @!P0 IMAD R149, R149, R155, R22 ;  /* 0x0000009b95958224 */ /* 0x000fe200078e0216 */
[----:B------:R-:W-:Y:S01]  /*4570*/  BSSY B1, `(.L_x_158) ;  /* 0x0000007000017945 */ /* 0x000fe20003800000 */
[----:B------:R-:W-:-:S03]  /*4580*/  IMAD R4, R91, R158, RZ ;  /* 0x0000009e5b047224 */ /* 0x000fc600078e02ff */
[----:B------:R4:W-:Y:S01]  /*4590*/  @!P0 STG.E.U8 desc[UR36][R160.64+0x79], R149 ;  /* 0x00007995a0008986 */ /* 0x0009e2000c101124 */
[----:B------:R-:W-:Y:S05]  /*45a0*/  @P2 BRA `(.L_x_159) ;  /* 0x00000000000c2947 */ /* 0x000fea0003800000 */
[----:B--2---:R-:W2:Y:S02]  /*45b0*/  LDG.E.U8 R157, desc[UR36][R166.64+0x78] ;  /* 0x00007824a69d7981 */ /* 0x004ea4000c1e1100 */
[----:B--2---:R-:W-:-:S05]  /*45c0*/  PRMT R5, R157, 0x8880, RZ ;  /* 0x000088809d057816 */ /* 0x004fca00000000ff */
[----:B------:R-:W-:-:S07]  /*45d0*/  IMAD R22, R5, R156, RZ ;  /* 0x0000009c05167224 */ /* 0x000fce00078e02ff */
.L_x_159:
[----:B------:R-:W-:Y:S05]  /*45e0*/  BSYNC B1 ;  /* 0x0000000000017941 */ /* 0x000fea0003800000 */
.L_x_158:
[----:B------:R-:W-:Y:S01]  /*45f0*/  @!P2 IMAD R5, R150, R155, R22 ;  /* 0x0000009b9605a224 */ /* 0x000fe200078e0216 */
[----:B------:R-:W-:Y:S01]  /*4600*/  BSSY B1, `(.L_x_160) ;  /* 0x0000009000017945 */ /* 0x000fe20003800000 */
[C---:B---3--:R-:W-:Y:S02]  /*4610*/  IMAD R89, R153.reuse, R159, R4 ;  /* 0x0000009f99597224 */ /* 0x048fe400078e0204 */
[CC--:B------:R-:W-:Y:S01]  /*4620*/  IMAD.WIDE.U32 R164, R153.reuse, R158.reuse, R164 ;  /* 0x0000009e99a47225 */ /* 0x0c0fe200078e00a4 */
[----:B------:R3:W-:Y:S03]  /*4630*/  @!P2 STG.E.U8 desc[UR36][R8.64+0x78], R5 ;  /* 0x000078050800a986 */ /* 0x0007e6000c101124 */
[----:B------:R-:W-:Y:S01]  /*4640*/  IMAD.WIDE.U32 R158, R153, R158, R20 ;  /* 0x0000009e999e7225 */ /* 0x000fe200078e0014 */
[----:B------:R-:W-:Y:S06]  /*4650*/  @P1 BRA `(.L_x_161) ;  /* 0x00000000000c1947 */ /* 0x000fec0003800000 */
[----:B--2---:R-:W3:Y:S02]  /*4660*/  LDG.E.U8 R157, desc[UR36][R166.64+0x79] ;  /* 0x00007924a69d7981 */ /* 0x004ee4000c1e1100 */
[----:B---3--:R-:W-:-:S05]  /*4670*/  PRMT R5, R157, 0x8880, RZ ;  /* 0x000088809d057816 */ /* 0x008fca00000000ff */
[----:B------:R-:W-:-:S07]  /*4680*/  IMAD R22, R5, R156, RZ ;  /* 0x0000009c05167224 */ /* 0x000fce00078e02ff */
.L_x_161:
[----:B------:R-:W-:Y:S05]  /*4690*/  BSYNC B1 ;  /* 0x0000000000017941 */ /* 0x000fea0003800000 */
.L_x_160:
[----:B------:R-:W-:Y:S01]  /*46a0*/  @!P1 IMAD R151, R151, R155, R22 ;  /* 0x0000009b97979224 */ /* 0x000fe200078e0216 */
[----:B------:R-:W-:Y:S01]  /*46b0*/  ISETP.GE.AND P2, PT, R0, 0x81, PT ;  /* 0x000000810000780c */ /* 0x000fe20003f46270 */
[----:B------:R-:W-:Y:S01]  /*46c0*/  BSSY B1, `(.L_x_162) ;  /* 0x000000c000017945 */ /* 0x000fe20003800000 */
[----:B------:R-:W-:Y:S02]  /*46d0*/  IADD3 R4, P5, R158, R12, RZ ;  /* 0x0000000c9e047210 */ /* 0x000fe40007fbe0ff */
[----:B------:R0:W-:Y:S01]  /*46e0*/  @!P1 STG.E.U8 desc[UR36][R8.64+0x79], R151 ;  /* 0x0000799708009986 */ /* 0x0001e2000c101124 */
[----:B------:R-:W-:Y:S02]  /*46f0*/  ISETP.LT.OR P1, PT, R3, 0x1, !P2 ;  /* 0x000000010300780c */ /* 0x000fe40005721670 */
[----:B---3--:R-:W-:Y:S02]  /*4700*/  IADD3.X R5, R13, R159, R89, P5, !PT ;  /* 0x0000009f0d057210 */ /* 0x008fe40002ffe459 */
[----:B------:R-:W-:-:S02]  /*4710*/  ISETP.GE.AND P0, PT, R0, 0x89, PT ;  /* 0x000000890000780c */ /* 0x000fc40003f06270 */
[----:B------:R-:W-:Y:S02]  /*4720*/  IADD3 R12, P4, P3, R14, R12, R164 ;  /* 0x0000000c0e0c7210 */ /* 0x000fe40007b9e0a4 */
[----:B------:R-:W-:-:S05]  /*4730*/  ISETP.LT.OR P5, PT, R3, 0x2, !P2 ;  /* 0x000000020300780c */ /* 0x000fca00057a1670 */
[----:B0-----:R-:W-:Y:S08]  /*4740*/  @P1 BRA `(.L_x_163) ;  /* 0x00000000000c1947 */ /* 0x001ff00003800000 */
[----:B--2---:R-:W2:Y:S02]  /*4750*/  LDG.E.U8 R157, desc[UR36][R4.64] ;  /* 0x00000024049d7981 */ /* 0x004ea4000c1e1100 */
[----:B--2---:R-:W-:-:S05]  /*4760*/  PRMT R9, R157, 0x8880, RZ ;  /* 0x000088809d097816 */ /* 0x004fca00000000ff */
[----:B------:R-:W-:-:S07]  /*4770*/  IMAD R22, R9, R156, RZ ;  /* 0x0000009c09167224 */ /* 0x000fce00078e02ff */
.L_x_163:
[----:B------:R-:W-:Y:S05]  /*4780*/  BSYNC B1 ;  /* 0x0000000000017941 */ /* 0x000fea0003800000 */
.L_x_162:
[----:B------:R-:W-:Y:S01]  /*4790*/  @!P1 IMAD R9, R24, R155, R22 ;  /* 0x0000009b18099224 */ /* 0x000fe200078e0216 */
[----:B------:R-:W-:Y:S01]  /*47a0*/  BSSY B1, `(.L_x_164) ;  /* 0x0000007000017945 */ /* 0x000fe20003800000 */
[----:B------:R-:W-:-:S03]  /*47b0*/  IMAD.IADD R164, R89, 0x1, R165 ;  /* 0x0000000159a47824 */ /* 0x000fc600078e02a5 */
[----:B------:R0:W-:Y:S01]  /*47c0*/  @!P1 STG.E.U8 desc[UR36][R6.64], R9 ;  /* 0x0000000906009986 */ /* 0x0001e2000c101124 */
[----:B------:R-:W-:Y:S05]  /*47d0*/  @P5 BRA `(.L_x_165) ;  /* 0x00000000000c5947 */ /* 0x000fea0003800000 */
[----:B--2---:R-:W0:Y:S02]  /*47e0*/  LDG.E.U8 R157, desc[UR36][R4.64+0x1] ;  /* 0x00000124049d7981 */ /* 0x004e24000c1e1100 */
[----:B0-----:R-:W-:-:S05]  /*47f0*/  PRMT R9, R157, 0x8880, RZ ;  /* 0x000088809d097816 */ /* 0x001fca00000000ff */
[----:B------:R-:W-:-:S07]  /*4800*/  IMAD R22, R9, R156, RZ ;  /* 0x0000009c09167224 */ /* 0x000fce00078e02ff */
.L_x_165:
[----:B------:R-:W-:Y:S05]  /*4810*/  BSYNC B1 ;  /* 0x0000000000017941 */ /* 0x000fea0003800000 */
.L_x_164:
[----:B------:R-:W-:Y:S01]  /*4820*/  ISETP.LT.OR P1, PT, R3, 0x1, !P0 ;  /* 0x000000010300780c */ /* 0x000fe20004721670 */
[----:B------:R-:W-:Y:S01]  /*4830*/  @!P5 IMAD R25, R25, R155, R22 ;  /* 0x0000009b1919d224 */ /* 0x000fe200078e0216 */
[----:B------:R-:W-:Y:S01]  /*4840*/  BSSY B1, `(.L_x_166) ;  /* 0x000000a000017945 */ /* 0x000fe20003800000 */
[----:B------:R-:W-:Y:S02]  /*4850*/  IADD3.X R13, R21, R13, R164, P4, P3 ;  /* 0x0000000d150d7210 */ /* 0x000fe400027e64a4 */
[C---:B------:R-:W-:Y:S01]  /*4860*/  ISETP.LT.OR P4, PT, R3.reuse, 0x2, !P0 ;  /* 0x000000020300780c */ /* 0x040fe20004781670 */
[----:B------:R3:W-:Y:S01]  /*4870*/  @!P5 STG.E.U8 desc[UR36][R6.64+0x1], R25 ;  /* 0x000001190600d986 */ /* 0x0007e2000c101124 */
[C---:B------:R-:W-:Y:S02]  /*4880*/  ISETP.LT.OR P5, PT, R3.reuse, 0x9, !P2 ;  /* 0x000000090300780c */ /* 0x040fe400057a1670 */
[----:B------:R-:W-:-:S04]  /*4890*/  ISETP.LT.OR P3, PT, R3, 0xa, !P2 ;  /* 0x0000000a0300780c */ /* 0x000fc80005761670 */
[----:B------:R-:W-:Y:S09]  /*48a0*/  @P1 BRA `(.L_x_167) ;  /* 0x00000000000c1947 */ /* 0x000ff20003800000 */
[----:B--2---:R-:W0:Y:S02]  /*48b0*/  LDG.E.U8 R157, desc[UR36][R12.64] ;  /* 0x000000240c9d7981 */ /* 0x004e24000c1e1100 */
[----:B0-----:R-:W-:-:S05]  /*48c0*/  PRMT R9, R157, 0x8880, RZ ;  /* 0x000088809d097816 */ /* 0x001fca00000000ff */
[----:B------:R-:W-:-:S07]  /*48d0*/  IMAD R22, R9, R156, RZ ;  /* 0x0000009c09167224 */ /* 0x000fce00078e02ff */
.L_x_167:
[----:B------:R-:W-:Y:S05]  /*48e0*/  BSYNC B1 ;  /* 0x0000000000017941 */ /* 0x000fea0003800000 */
.L_x_166:
[----:B0-----:R-:W-:Y:S01]  /*48f0*/  @!P1 IMAD R9, R26, R155, R22 ;  /* 0x0000009b1a099224 */ /* 0x001fe200078e0216 */
[----:B------:R-:W-:Y:S04]  /*4900*/  BSSY B1, `(.L_x_168) ;  /* 0x0000006000017945 */ /* 0x000fe80003800000 */
[----:B------:R0:W-:Y:S01]  /*4910*/  @!P1 STG.E.U8 desc[UR36][R10.64], R9 ;  /* 0x000000090a009986 */ /* 0x0001e2000c101124 */
[----:B------:R-:W-:Y:S05]  /*4920*/  @P4 BRA `(.L_x_169) ;  /* 0x00000000000c4947 */ /* 0x000fea0003800000 */
[----:B--2---:R-:W0:Y:S02]  /*4930*/  LDG.E.U8 R157, desc[UR36][R12.64+0x1] ;  /* 0x000001240c9d7981 */ /* 0x004e24000c1e1100 */
[----:B0-----:R-:W-:-:S05]  /*4940*/  PRMT R9, R157, 0x8880, RZ ;  /* 0x000088809d097816 */ /* 0x001fca00000000ff */
[----:B------:R-:W-:-:S07]  /*4950*/  IMAD R22, R9, R156, RZ ;  /* 0x0000009c09167224 */ /* 0x000fce00078e02ff */
.L_x_169:
[----:B------:R-:W-:Y:S05]  /*4960*/  BSYNC B1 ;  /* 0x0000000000017941 */ /* 0x000fea0003800000 */
.L_x_168:
[----:B------:R-:W-:Y:S01]  /*4970*/  @!P4 IMAD R27, R27, R155, R22 ;  /* 0x0000009b1b1bc224 */ /* 0x000fe200078e0216 */
[----:B------:R-:W-:Y:S04]  /*4980*/  BSSY B1, `(.L_x_170) ;  /* 0x0000006000017945 */ /* 0x000fe80003800000 */
[----:B------:R0:W-:Y:S01]  /*4990*/  @!P4 STG.E.U8 desc[UR36][R10.64+0x1], R27 ;  /* 0x0000011b0a00c986 */ /* 0x0001e2000c101124 */
[----:B------:R-:W-:Y:S05]  /*49a0*/  @P5 BRA `(.L_x_171) ;  /* 0x00000000000c5947 */ /* 0x000fea0003800000 */
[----:B--2---:R-:W0:Y:S02]  /*49b0*/  LDG.E.U8 R157, desc[UR36][R4.64+0x8] ;  /* 0x00000824049d7981 */ /* 0x004e24000c1e1100 */
[----:B0-----:R-:W-:-:S05]  /*49c0*/  PRMT R9, R157, 0x8880, RZ ;  /* 0x000088809d097816 */ /* 0x001fca00000000ff */
[----:B------:R-:W-:-:S07]  /*49d0*/  IMAD R22, R9, R156, RZ ;  /* 0x0000009c09167224 */ /* 0x000fce00078e02ff */
.L_x_171:
[----:B------:R-:W-:Y:S05]  /*49e0*/  BSYNC B1 ;  /* 0x0000000000017941 */ /* 0x000fea0003800000 */
.L_x_170:
[----:B0-----:R-:W-:Y:S01]  /*49f0*/  @!P5 IMAD R9, R28, R155, R22 ;  /* 0x0000009b1c09d224 */ /* 0x001fe200078e0216 */
[----:B------:R-:W-:Y:S04]  /*4a00*/  BSSY B1, `(.L_x_172) ;  /* 0x0000006000017945 */ /* 0x000fe80003800000 */
[----:B------:R0:W-:Y:S01]  /*4a10*/  @!P5 STG.E.U8 desc[UR36][R6.64+0x8], R9 ;  /* 0x000008090600d986 */ /* 0x0001e2000c101124 */
[----:B------:R-:W-:Y:S05]  /*4a20*/  @P3 BRA `(.L_x_173) ;  /* 0x00000000000c3947 */ /* 0x000fea0003800000 */
[----:B--2---:R-:W0:Y:S02]  /*4a30*/  LDG.E.U8 R157, desc[UR36][R4.64+0x9] ;  /* 0x00000924049d7981 */ /* 0x004e24000c1e1100 */
[----:B0-----:R-:W-:-:S05]  /*4a40*/  PRMT R9, R157, 0x8880, RZ ;  /* 0x000088809d097816 */ /* 0x001fca00000000ff */
[----:B------:R-:W-:-:S07]  /*4a50*/  IMAD R22, R9, R156, RZ ;  /* 0x0000009c09167224 */ /* 0x000fce00078e02ff */
.L_x_173:
[----:B------:R-:W-:Y:S05]  /*4a60*/  BSYNC B1 ;  /* 0x0000000000017941 */ /* 0x000fea0003800000 */
.L_x_172:
[----:B------:R-:W-:Y:S01]  /*4a70*/  ISETP.LT.OR P5, PT, R3, 0x9, !P0 ;  /* 0x000000090300780c */ /* 0x000fe200047a1670 */
[----:B------:R-:W-:Y:S01]  /*4a80*/  @!P3 IMAD R29, R29, R155, R22 ;  /* 0x0000009b1d1db224 */ /* 0x000fe200078e0216 */
[----:B------:R-:W-:Y:S01]  /*4a90*/  BSSY B1, `(.L_x_174) ;  /* 0x0000009000017945 */ /* 0x000fe20003800000 */
[C---:B------:R-:W-:Y:S02]  /*4aa0*/  ISETP.LT.OR P4, PT, R3.reuse, 0xa, !P0 ;  /* 0x0000000a0300780c */ /* 0x040fe40004781670 */
[C---:B------:R-:W-:Y:S01]  /*4ab0*/  ISETP.LT.OR P1, PT, R3.reuse, 0x12, !P2 ;  /* 0x000000120300780c */ /* 0x040fe20005721670 */
[----:B------:R0:W-:Y:S01]  /*4ac0*/  @!P3 STG.E.U8 desc[UR36][R6.64+0x9], R29 ;  /* 0x0000091d0600b986 */ /* 0x0001e2000c101124 */
[----:B------:R-:W-:-:S06]  /*4ad0*/  ISETP.LT.OR P3, PT, R3, 0x11, !P2 ;  /* 0x000000110300780c */ /* 0x000fcc0005761670 */
[----:B------:R-:W-:Y:S07]  /*4ae0*/  @P5 BRA `(.L_x_175) ;  /* 0x00000000000c5947 */ /* 0x000fee0003800000 */
[----:B--2---:R-:W0:Y:S02]  /*4af0*/  LDG.E.U8 R157, desc[UR36][R12.64+0x8] ;  /* 0x000008240c9d7981 */ /* 0x004e24000c1e1100 */
[----:B0-----:R-:W-:-:S05]  /*4b00*/  PRMT R9, R157, 0x8880, RZ ;  /* 0x000088809d097816 */ /* 0x001fca00000000ff */
[----:B------:R-:W-:-:S07]  /*4b10*/  IMAD R22, R9, R156, RZ ;  /* 0x0000009c09167224 */ /* 0x000fce00078e02ff */
.L_x_175:
[----:B------:R-:W-:Y:S05]  /*4b20*/  BSYNC B1 ;  /* 0x0000000000017941 */ /* 0x000fea0003800000 */
.L_x_174:
[----:B0-----:R-:W-:Y:S01]  /*4b30*/  @!P5 IMAD R9, R30, R155, R22 ;  /* 0x0000009b1e09d224 */ /* 0x001fe200078e0216 */
[----:B------:R-:W-:Y:S04]  /*4b40*/  BSSY B1, `(.L_x_176) ;  /* 0x0000006000017945 */ /* 0x000fe80003800000 */
[----:B------:R0:W-:Y:S01]  /*4b50*/  @!P5 STG.E.U8 desc[UR36][R10.64+0x8], R9 ;  /* 0x000008090a00d986 */ /* 0x0001e2000c101124 */
[----:B------:R-:W-:Y:S05]  /*4b60*/  @P4 BRA `(.L_x_177) ;  /* 0x00000000000c4947 */ /* 0x000fea0003800000 */
[----:B--2---:R-:W0:Y:S02]  /*4b70*/  LDG.E.U8 R157, desc[UR36][R12.64+0x9] ;  /* 0x000009240c9d7981 */ /* 0x004e24000c1e1100 */
[----:B0-----:R-:W-:-:S05]  /*4b80*/  PRMT R9, R157, 0x8880, RZ ;  /* 0x000088809d097816 */ /* 0x001fca00000000ff */
[----:B------:R-:W-:-:S07]  /*4b90*/  IMAD R22, R9, R156, RZ ;  /* 0x0000009c09167224 */ /* 0x000fce00078e02ff */
.L_x_177:
[----:B------:R-:W-:Y:S05]  /*4ba0*/  BSYNC B1 ;  /* 0x0000000000017941 */ /* 0x000fea0003800000 */
.L_x_176:
[----:B------:R-:W-:Y:S01]  /*4bb0*/  @!P4 IMAD R31, R31, R155, R22 ;  /* 0x0000009b1f1fc224 */ /* 0x000fe200078e0216 */
[----:B------:R-:W-:Y:S04]  /*4bc0*/  BSSY B1, `(.L_x_178) ;  /* 0x0000006000017945 */ /* 0x000fe80003800000 */
[----:B------:R0:W-:Y:S01]  /*4bd0*/  @!P4 STG.E.U8 desc[UR36][R10.64+0x9], R31 ;  /* 0x0000091f0a00c986 */ /* 0x0001e2000c101124 */
[----:B------:R-:W-:Y:S05]  /*4be0*/  @P3 BRA `(.L_x_179) ;  /* 0x00000000000c3947 */ /* 0x000fea0003800000 */
[----:B--2---:R-:W0:Y:S02]  /*4bf0*/  LDG.E.U8 R157, desc[UR36][R4.64+0x10] ;  /* 0x00001024049d7981 */ /* 0x004e24000c1e1100 */
[----:B0-----:R-:W-:-:S05]  /*4c00*/  PRMT R9, R157, 0x8880, RZ ;  /* 0x000088809d097816 */ /* 0x001fca00000000ff */
[----:B------:R-:W-:-:S07]  /*4c10*/  IMAD R22, R9, R156, RZ ;  /* 0x0000009c09167224 */ /* 0x000fce00078e02ff */
.L_x_179:
[----:B------:R-:W-:Y:S05]  /*4c20*/  BSYNC B1 ;  /* 0x0000000000017941 */ /* 0x000fea0003800000 */
.L_x_178:
[----:B0-----:R-:W-:Y:S01]  /*4c30*/  @!P3 IMAD R9, R32, R155, R22 ;  /* 0x0000009b2009b224 */ /* 0x001fe200078e0216 */
[----:B------:R-:W-:Y:S04]  /*4c40*/  BSSY B1, `(.L_x_180) ;  /* 0x0000006000017945 */ /* 0x000fe80003800000 */
[----:B------:R0:W-:Y:S01]  /*4c50*/  @!P3 STG.E.U8 desc[UR36][R6.64+0x10], R9 ;  /* 0x000010090600b986 */ /* 0x0001e2000c101124 */
[----:B------:R-:W-:Y:S05]  /*4c60*/  @P1 BRA `(.L_x_181) ;  /* 0x00000000000c1947 */ /* 0x000fea0003800000 */
[----:B--2---:R-:W0:Y:S02]  /*4c70*/  LDG.E.U8 R157, desc[UR36][R4.64+0x11] ;  /* 0x00001124049d7981 */ /* 0x004e24000c1e1100 */
[----:B0-----:R-:W-:-:S05]  /*4c80*/  PRMT R9, R157, 0x8880, RZ ;  /* 0x000088809d097816 */ /* 0x001fca00000000ff */
[----:B------:R-:W-:-:S07]  /*4c90*/  IMAD R22, R9, R156, RZ ;  /* 0x0000009c09167224 */ /* 0x000fce00078e02ff */
.L_x_181:
[----:B------:R-:W-:Y:S05]  /*4ca0*/  BSYNC B1 ;  /* 0x0000000000017941 */ /* 0x000fea0003800000 */
.L_x_180:
        /* <DEDUP_REMOVED lines=11> */
.L_x_183:
[----:B------:R-:W-:Y:S05]  /*4d60*/  BSYNC B1 ;  /* 0x0000000000017941 */ /* 0x000fea0003800000 */
.L_x_182:
[----:B0-----:R-:W-:Y:S01]  /*4d70*/  @!P4 IMAD R9, R34, R155, R22 ;  /* 0x0000009b2209c224 */ /* 0x001fe200078e0216 */
[----:B------:R-:W-:Y:S04]  /*4d80*/  BSSY B1, `(.L_x_184) ;  /* 0x0000006000017945 */ /* 0x000fe80003800000 */
[----:B------:R0:W-:Y:S01]  /*4d90*/  @!P4 STG.E.U8 desc[UR36][R10.64+0x10], R9 ;  /* 0x000010090a00c986 */ /* 0x0001e2000c101124 */
[----:B------:R-:W-:Y:S05]  /*4da0*/  @P3 BRA `(.L_x_185) ;  /* 0x00000000000c3947 */ /* 0x000fea0003800000 */
[----:B--2---:R-:W0:Y:S02]  /*4db0*/  LDG.E.U8 R157, desc[UR36][R12.64+0x11] ;  /* 0x000011240c9d7981 */ /* 0x004e24000c1e1100 */
[----:B0-----:R-:W-:-:S05]  /*4dc0*/  PRMT R9, R157, 0x8880, RZ ;  /* 0x000088809d097816 */ /* 0x001fca00000000ff */
[----:B------:R-:W-:-:S07]  /*4dd0*/  IMAD R22, R9, R156, RZ ;  /* 0x0000009c09167224 */ /* 0x000fce00078e02ff */
.L_x_185:
[----:B------:R-:W-:Y:S05]  /*4de0*/  BSYNC B1 ;  /* 0x0000000000017941 */ /* 0x000fea0003800000 */
.L_x_184:
[----:B------:R-:W-:Y:S01]  /*4df0*/  @!P3 IMAD R35, R35, R155, R22 ;  /* 0x0000009b2323b224 */ /* 0x000fe200078e0216 */
[----:B------:R-:W-:Y:S04]  /*4e00*/  BSSY B1, `(.L_x_186) ;  /* 0x0000006000017945 */ /* 0x000fe80003800000 */
[----:B------:R0:W-:Y:S01]  /*4e10*/  @!P3 STG.E.U8 desc[UR36][R10.64+0x11], R35 ;  /* 0x000011230a00b986 */ /* 0x0001e2000c101124 */
[----:B------:R-:W-:Y:S05]  /*4e20*/  @P5 BRA `(.L_x_187) ;  /* 0x00000000000c5947 */ /* 0x000fea0003800000 */
[----:B--2---:R-:W0:Y:S02]  /*4e30*/  LDG.E.U8 R157, desc[UR36][R4.64+0x18] ;  /* 0x00001824049d7981 */ /* 0x004e24000c1e1100 */
[----:B0-----:R-:W-:-:S05]  /*4e40*/  PRMT R9, R157, 0x8880, RZ ;  /* 0x000088809d097816 */ /* 0x001fca00000000ff */
[----:B------:R-:W-:-:S07]  /*4e50*/  IMAD R22, R9, R156, RZ ;  /* 0x0000009c09167224 */ /* 0x000fce00078e02ff */
.L_x_187:
[----:B------:R-:W-:Y:S05]  /*4e60*/  BSYNC B1 ;  /* 0x0000000000017941 */ /* 0x000fea0003800000 */
.L_x_186:
[----:B0-----:R-:W-:Y:S01]  /*4e70*/  @!P5 IMAD R9, R36, R155, R22 ;  /* 0x0000009b2409d224 */ /* 0x001fe200078e0216 */
[----:B------:R-:W-:Y:S04]  /*4e80*/  BSSY B1, `(.L_x_188) ;  /* 0x0000006000017945 */ /* 0x000fe80003800000 */
[----:B------:R0:W-:Y:S01]  /*4e90*/  @!P5 STG.E.U8 desc[UR36][R6.64+0x18], R9 ;  /* 0x000018090600d986 */ /* 0x0001e2000c101124 */
[----:B------:R-:W-:Y:S05]  /*4ea0*/  @P1 BRA `(.L_x_189) ;  /* 0x00000000000c1947 */ /* 0x000fea0003800000 */
[----:B--2---:R-:W0:Y:S02]  /*4eb0*/  LDG.E.U8 R157, desc[UR36][R4.64+0x19] ;  /* 0x00001924049d7981 */ /* 0x004e24000c1e1100 */
[----:B0-----:R-:W-:-:S05]  /*4ec0*/  PRMT R9, R157, 0x8880, RZ ;  /* 0x000088809d097816 */ /* 0x001fca00000000ff */
[----:B------:R-:W-:-:S07]  /*4ed0*/  IMAD R22, R9, R156, RZ ;  /* 0x0000009c09167224 */ /* 0x000fce00078e02ff */
.L_x_189:
[----:B------:R-:W-:Y:S05]  /*4ee0*/  BSYNC B1 ;  /* 0x0000000000017941 */ /* 0x000fea0003800000 */
.L_x_188:
        /* <DEDUP_REMOVED lines=11> */
.L_x_191:
[----:B------:R-:W-:Y:S05]  /*4fa0*/  BSYNC B1 ;  /* 0x0000000000017941 */ /* 0x000fea0003800000 */
.L_x_190:
[----:B0-----:R-:W-:Y:S01]  /*4fb0*/  @!P4 IMAD R9, R38, R155, R22 ;  /* 0x0000009b2609c224 */ /* 0x001fe200078e0216 */
[----:B------:R-:W-:Y:S04]  /*4fc0*/  BSSY B1, `(.L_x_192) ;  /* 0x0000006000017945 */ /* 0x000fe80003800000 */
[----:B------:R0:W-:Y:S01]  /*4fd0*/  @!P4 STG.E.U8 desc[UR36][R10.64+0x18], R9 ;  /* 0x000018090a00c986 */ /* 0x0001e2000c101124 */
[----:B------:R-:W-:Y:S05]  /*4fe0*/  @P3 BRA `(.L_x_193) ;  /* 0x00000000000c3947 */ /* 0x000fea0003800000 */
[----:B--2---:R-:W0:Y:S02]  /*4ff0*/  LDG.E.U8 R157, desc[UR36][R12.64+0x19] ;  /* 0x000019240c9d7981 */ /* 0x004e24000c1e1100 */
[----:B0-----:R-:W-:-:S05]  /*5000*/  PRMT R9, R157, 0x8880, RZ ;  /* 0x000088809d097816 */ /* 0x001fca00000000ff */
[----:B------:R-:W-:-:S07]  /*5010*/  IMAD R22, R9, R156, RZ ;  /* 0x0000009c09167224 */ /* 0x000fce00078e02ff */
.L_x_193:
[----:B------:R-:W-:Y:S05]  /*5020*/  BSYNC B1 ;  /* 0x0000000000017941 */ /* 0x000fea0003800000 */
.L_x_192:
[----:B------:R-:W-:Y:S01]  /*5030*/  @!P3 IMAD R39, R39, R155, R22 ;  /* 0x0000009b2727b224 */ /* 0x000fe200078e0216 */
[----:B------:R-:W-:Y:S04]  /*5040*/  BSSY B1, `(.L_x_194) ;  /* 0x0000006000017945 */ /* 0x000fe80003800000 */
[----:B------:R0:W-:Y:S01]  /*5050*/  @!P3 STG.E.U8 desc[UR36][R10.64+0x19], R39 ;  /* 0x000019270a00b986 */ /* 0x0001e2000c101124 */
[----:B------:R-:W-:Y:S05]  /*5060*/  @P5 BRA `(.L_x_195) ;  /* 0x00000000000c5947 */ /* 0x000fea0003800000 */
[----:B--2---:R-:W0:Y:S02]  /*5070*/  LDG.E.U8 R157, desc[UR36][R4.64+0x20] ;  /* 0x00002024049d7981 */ /* 0x004e24000c1e1100 */
[----:B0-----:R-:W-:-:S05]  /*5080*/  PRMT R9, R157, 0x8880, RZ ;  /* 0x000088809d097816 */ /* 0x001fca00000000ff */
[----:B------:R-:W-:-:S07]  /*5090*/  IMAD R22, R9, R156, RZ ;  /* 0x0000009c09167224 */ /* 0x000fce00078e02ff */
.L_x_195:
[----:B------:R-:W-:Y:S05]  /*50a0*/  BSYNC B1 ;  /* 0x0000000000017941 */ /* 0x000fea0003800000 */
.L_x_194:
[----:B0-----:R-:W-:Y:S01]  /*50b0*/  @!P5 IMAD R9, R40, R155, R22 ;  /* 0x0000009b2809d224 */ /* 0x001fe200078e0216 */
[----:B------:R-:W-:Y:S04]  /*50c0*/  BSSY B1, `(.L_x_196) ;  /* 0x0000006000017945 */ /* 0x000fe80003800000 */
[----:B------:R0:W-:Y:S01]  /*50d0*/  @!P5 STG.E.U8 desc[UR36][R6.64+0x20], R9 ;  /* 0x000020090600d986 */ /* 0x0001e2000c101124 */
[----:B------:R-:W-:Y:S05]  /*50e0*/  @P1 BRA `(.L_x_197) ;  /* 0x00000000000c1947 */ /* 0x000fea0003800000 */
[----:B--2---:R-:W0:Y:S02]  /*50f0*/  LDG.E.U8 R157, desc[UR36][R4.64+0x21] ;  /* 0x00002124049d7981 */ /* 0x004e24000c1e1100 */
[----:B0-----:R-:W-:-:S05]  /*5100*/  PRMT R9, R157, 0x8880, RZ ;  /* 0x000088809d097816 */ /* 0x001fca00000000ff */
[----:B------:R-:W-:-:S07]  /*5110*/  IMAD R22, R9, R156, RZ ;  /* 0x0000009c09167224 */ /* 0x000fce00078e02ff */
.L_x_197:
[----:B------:R-:W-:Y:S05]  /*5120*/  BSYNC B1 ;  /* 0x0000000000017941 */ /* 0x000fea0003800000 */
.L_x_196:
        /* <DEDUP_REMOVED lines=11> */
.L_x_199:
[----:B------:R-:W-:Y:S05]  /*51e0*/  BSYNC B1 ;  /* 0x0000000000017941 */ /* 0x000fea0003800000 */
.L_x_198:
[----:B0-----:R-:W-:Y:S01]  /*51f0*/  @!P4 IMAD R9, R42, R155, R22 ;  /* 0x0000009b2a09c224 */ /* 0x001fe200078e0216 */
[----:B------:R-:W-:Y:S04]  /*5200*/  BSSY B1, `(.L_x_200) ;  /* 0x0000006000017945 */ /* 0x000fe80003800000 */
[----:B------:R0:W-:Y:S01]  /*5210*/  @!P4 STG.E.U8 desc[UR36][R10.64+0x20], R9 ;  /* 0x000020090a00c986 */ /* 0x0001e2000c101124 */
[----:B------:R-:W-:Y:S05]  /*5220*/  @P3 BRA `(.L_x_201) ;  /* 0x00000000000c3947 */ /* 0x000fea0003800000 */
[----:B--2---:R-:W0:Y:S02]  /*5230*/  LDG.E.U8 R157, desc[UR36][R12.64+0x21] ;  /* 0x000021240c9d7981 */ /* 0x004e24000c1e1100 */
[----:B0-----:R-:W-:-:S05]  /*5240*/  PRMT R9, R157, 0x8880, RZ ;  /* 0x000088809d097816 */ /* 0x001fca00000000ff */
[----:B------:R-:W-:-:S07]  /*5250*/  IMAD R22, R9, R156, RZ ;  /* 0x0000009c09167224 */ /* 0x000fce00078e02ff */
.L_x_201:
[----:B------:R-:W-:Y:S05]  /*5260*/  BSYNC B1 ;  /* 0x0000000000017941 */ /* 0x000fea0003800000 */
.L_x_200:
[----:B------:R-:W-:Y:S01]  /*5270*/  @!P3 IMAD R43, R43, R155, R22 ;  /* 0x0000009b2b2bb224 */ /* 0x000fe200078e0216 */
[----:B------:R-:W-:Y:S04]  /*5280*/  BSSY B1, `(.L_x_202) ;  /* 0x0000006000017945 */ /* 0x000fe80003800000 */
[----:B------:R0:W-:Y:S01]  /*5290*/  @!P3 STG.E.U8 desc[UR36][R10.64+0x21], R43 ;  /* 0x0000212b0a00b986 */ /* 0x0001e2000c101124 */
[----:B------:R-:W-:Y:S05]  /*52a0*/  @P5 BRA `(.L_x_203) ;  /* 0x00000000000c5947 */ /* 0x000fea0003800000 */
[----:B--2---:R-:W0:Y:S02]  /*52b0*/  LDG.E.U8 R157, desc[UR36][R4.64+0x28] ;  /* 0x00002824049d7981 */ /* 0x004e24000c1e1100 */
[----:B0-----:R-:W-:-:S05]  /*52c0*/  PRMT R9, R157, 0x8880, RZ ;  /* 0x000088809d097816 */ /* 0x001fca00000000ff */
[----:B------:R-:W-:-:S07]  /*52d0*/  IMAD R22, R9, R156, RZ ;  /* 0x0000009c09167224 */ /* 0x000fce00078e02ff */
.L_x_203:
[----:B------:R-:W-:Y:S05]  /*52e0*/  BSYNC B1 ;  /* 0x0000000000017941 */ /* 0x000fea0003800000 */
.L_x_202:
[----:B0-----:R-:W-:Y:S01]  /*52f0*/  @!P5 IMAD R9, R44, R155, R22 ;  /* 0x0000009b2c09d224 */ /* 0x001fe200078e0216 */
[----:B------:R-:W-:Y:S04]  /*5300*/  BSSY B1, `(.L_x_204) ;  /* 0x0000006000017945 */ /* 0x000fe80003800000 */
[----:B------:R0:W-:Y:S01]  /*5310*/  @!P5 STG.E.U8 desc[UR36][R6.64+0x28], R9 ;  /* 0x000028090600d986 */ /* 0x0001e2000c101124 */
[----:B------:R-:W-:Y:S05]  /*5320*/  @P1 BRA `(.L_x_205) ;  /* 0x00000000000c1947 */ /* 0x000fea0003800000 */
[----:B--2---:R-:W0:Y:S02]  /*5330*/  LDG.E.U8 R157, desc[UR36][R4.64+0x29] ;  /* 0x00002924049d7981 */ /* 0x004e24000c1e1100 */
[----:B0-----:R-:W-:-:S05]  /*5340*/  PRMT R9, R157, 0x8880, RZ ;  /* 0x000088809d097816 */ /* 0x001fca00000000ff */
[----:B------:R-:W-:-:S07]  /*5350*/  IMAD R22, R9, R156, RZ ;  /* 0x0000009c09167224 */ /* 0x000fce00078e02ff */
.L_x_205:
[----:B------:R-:W-:Y:S05]  /*5360*/  BSYNC B1 ;  /* 0x0000000000017941 */ /* 0x000fea0003800000 */
.L_x_204:
        /* <DEDUP_REMOVED lines=11> */
.L_x_207:
[----:B------:R-:W-:Y:S05]  /*5420*/  BSYNC B1 ;  /* 0x0000000000017941 */ /* 0x000fea0003800000 */
.L_x_206:
[----:B0-----:R-:W-:Y:S01]  /*5430*/  @!P4 IMAD R9, R46, R155, R22 ;  /* 0x0000009b2e09c224 */ /* 0x001fe200078e0216 */
[----:B------:R-:W-:Y:S04]  /*5440*/  BSSY B1, `(.L_x_208) ;  /* 0x0000006000017945 */ /* 0x000fe80003800000 */
[----:B------:R0:W-:Y:S01]  /*5450*/  @!P4 STG.E.U8 desc[UR36][R10.64+0x28], R9 ;  /* 0x000028090a00c986 */ /* 0x0001e2000c101124 */
[----:B------:R-:W-:Y:S05]  /*5460*/  @P3 BRA `(.L_x_209) ;  /* 0x00000000000c3947 */ /* 0x000fea0003800000 */
[----:B--2---:R-:W0:Y:S02]  /*5470*/  LDG.E.U8 R157, desc[UR36][R12.64+0x29] ;  /* 0x000029240c9d7981 */ /* 0x004e24000c1e1100 */
[----:B0-----:R-:W-:-:S05]  /*5480*/  PRMT R9, R157, 0x8880, RZ ;  /* 0x000088809d097816 */ /* 0x001fca00000000ff */
[----:B------:R-:W-:-:S07]  /*5490*/  IMAD R22, R9, R156, RZ ;  /* 0x0000009c09167224 */ /* 0x000fce00078e02ff */
.L_x_209:
[----:B------:R-:W-:Y:S05]  /*54a0*/  BSYNC B1 ;  /* 0x0000000000017941 */ /* 0x000fea0003800000 */
.L_x_208:
[----:B------:R-:W-:Y:S01]  /*54b0*/  @!P3 IMAD R47, R47, R155, R22 ;  /* 0x0000009b2f2fb224 */ /* 0x000fe200078e0216 */
[----:B------:R-:W-:Y:S04]  /*54c0*/  BSSY B1, `(.L_x_210) ;  /* 0x0000006000017945 */ /* 0x000fe80003800000 */
[----:B------:R0:W-:Y:S01]  /*54d0*/  @!P3 STG.E.U8 desc[UR36][R10.64+0x29], R47 ;  /* 0x0000292f0a00b986 */ /* 0x0001e2000c101124 */
[----:B------:R-:W-:Y:S05]  /*54e0*/  @P5 BRA `(.L_x_211) ;  /* 0x00000000000c5947 */ /* 0x000fea0003800000 */
[----:B--2---:R-:W0:Y:S02]  /*54f0*/  LDG.E.U8 R157, desc[UR36][R4.64+0x30] ;  /* 0x00003024049d7981 */ /* 0x004e24000c1e1100 */
[----:B0-----:R-:W-:-:S05]  /*5500*/  PRMT R9, R157, 0x8880, RZ ;  /* 0x000088809d097816 */ /* 0x001fca00000000ff */
[----:B------:R-:W-:-:S07]  /*5510*/  IMAD R22, R9, R156, RZ ;  /* 0x0000009c09167224 */ /* 0x000fce00078e02ff */
.L_x_211:
[----:B------:R-:W-:Y:S05]  /*5520*/  BSYNC B1 ;  /* 0x0000000000017941 */ /* 0x000fea0003800000 */
.L_x_210:
[----:B0-----:R-:W-:Y:S01]  /*5530*/  @!P5 IMAD R9, R48, R155, R22 ;  /* 0x0000009b3009d224 */ /* 0x001fe200078e0216 */
[----:B------:R-:W-:Y:S04]  /*5540*/  BSSY B1, `(.L_x_212) ;  /* 0x0000006000017945 */ /* 0x000fe80003800000 */
[----:B------:R0:W-:Y:S01]  /*5550*/  @!P5 STG.E.U8 desc[UR36][R6.64+0x30], R9 ;  /* 0x000030090600d986 */ /* 0x0001e2000c101124 */
[----:B------:R-:W-:Y:S05]  /*5560*/  @P1 BRA `(.L_x_213) ;  /* 0x00000000000c1947 */ /* 0x000fea0003800000 */
[----:B--2---:R-:W0:Y:S02]  /*5570*/  LDG.E.U8 R157, desc[UR36][R4.64+0x31] ;  /* 0x00003124049d7981 */ /* 0x004e24000c1e1100 */
[----:B0-----:R-:W-:-:S05]  /*5580*/  PRMT R9, R157, 0x8880, RZ ;  /* 0x000088809d097816 */ /* 0x001fca00000000ff */
[----:B------:R-:W-:-:S07]  /*5590*/  IMAD R22, R9, R156, RZ ;  /* 0x0000009c09167224 */ /* 0x000fce00078e02ff */
.L_x_213:
[----:B------:R-:W-:Y:S05]  /*55a0*/  BSYNC B1 ;  /* 0x0000000000017941 */ /* 0x000fea0003800000 */
.L_x_212:
        /* <DEDUP_REMOVED lines=11> */
.L_x_215:
[----:B------:R-:W-:Y:S05]  /*5660*/  BSYNC B1 ;  /* 0x0000000000017941 */ /* 0x000fea0003800000 */
.L_x_214:
[----:B0-----:R-:W-:Y:S01]  /*5670*/  @!P4 IMAD R9, R50, R155, R22 ;  /* 0x0000009b3209c224 */ /* 0x001fe200078e0216 */
[----:B------:R-:W-:Y:S04]  /*5680*/  BSSY B1, `(.L_x_216) ;  /* 0x0000006000017945 */ /* 0x000fe80003800000 */
[----:B------:R0:W-:Y:S01]  /*5690*/  @!P4 STG.E.U8 desc[UR36][R10.64+0x30], R9 ;  /* 0x000030090a00c986 */ /* 0x0001e2000c101124 */
[----:B------:R-:W-:Y:S05]  /*56a0*/  @P3 BRA `(.L_x_217) ;  /* 0x00000000000c3947 */ /* 0x000fea0003800000 */
[----:B--2---:R-:W0:Y:S02]  /*56b0*/  LDG.E.U8 R157, desc[UR36][R12.64+0x31] ;  /* 0x000031240c9d7981 */ /* 0x004e24000c1e1100 */
[----:B0-----:R-:W-:-:S05]  /*56c0*/  PRMT R9, R157, 0x8880, RZ ;  /* 0x000088809d097816 */ /* 0x001fca00000000ff */
[----:B------:R-:W-:-:S07]  /*56d0*/  IMAD R22, R9, R156, RZ ;  /* 0x0000009c09167224 */ /* 0x000fce00078e02ff */
.L_x_217:
[----:B------:R-:W-:Y:S05]  /*56e0*/  BSYNC B1 ;  /* 0x0000000000017941 */ /* 0x000fea0003800000 */
.L_x_216:
[----:B------:R-:W-:Y:S01]  /*56f0*/  @!P3 IMAD R51, R51, R155, R22 ;  /* 0x0000009b3333b224 */ /* 0x000fe200078e0216 */
[----:B------:R-:W-:Y:S04]  /*5700*/  BSSY B1, `(.L_x_218) ;  /* 0x0000006000017945 */ /* 0x000fe80003800000 */
[----:B------:R0:W-:Y:S01]  /*5710*/  @!P3 STG.E.U8 desc[UR36][R10.64+0x31], R51 ;  /* 0x000031330a00b986 */ /* 0x0001e2000c101124 */
[----:B------:R-:W-:Y:S05]  /*5720*/  @P5 BRA `(.L_x_219) ;  /* 0x00000000000c5947 */ /* 0x000fea0003800000 */
[----:B--2---:R-:W0:Y:S02]  /*5730*/  LDG.E.U8 R157, desc[UR36][R4.64+0x38] ;  /* 0x00003824049d7981 */ /* 0x004e24000c1e1100 */
[----:B0-----:R-:W-:-:S05]  /*5740*/  PRMT R9, R157, 0x8880, RZ ;  /* 0x000088809d097816 */ /* 0x001fca00000000ff */
[----:B------:R-:W-:-:S07]  /*5750*/  IMAD R22, R9, R156, RZ ;  /* 0x0000009c09167224 */ /* 0x000fce00078e02ff */
.L_x_219:
[----:B------:R-:W-:Y:S05]  /*5760*/  BSYNC B1 ;  /* 0x0000000000017941 */ /* 0x000fea0003800000 */
.L_x_218:
[----:B0-----:R-:W-:Y:S01]  /*5770*/  @!P5 IMAD R9, R52, R155, R22 ;  /* 0x0000009b3409d224 */ /* 0x001fe200078e0216 */
[----:B------:R-:W-:Y:S04]  /*5780*/  BSSY B1, `(.L_x_220) ;  /* 0x0000006000017945 */ /* 0x000fe80003800000 */
[----:B------:R0:W-:Y:S01]  /*5790*/  @!P5 STG.E.U8 desc[UR36][R6.64+0x38], R9 ;  /* 0x000038090600d986 */ /* 0x0001e2000c101124 */
[----:B------:R-:W-:Y:S05]  /*57a0*/  @P1 BRA `(.L_x_221) ;  /* 0x00000000000c1947 */ /* 0x000fea0003800000 */
[----:B--2---:R-:W0:Y:S02]  /*57b0*/  LDG.E.U8 R157, desc[UR36][R4.64+0x39] ;  /* 0x00003924049d7981 */ /* 0x004e24000c1e1100 */
[----:B0-----:R-:W-:-:S05]  /*57c0*/  PRMT R9, R157, 0x8880, RZ ;  /* 0x000088809d097816 */ /* 0x001fca00000000ff */
[----:B------:R-:W-:-:S07]  /*57d0*/  IMAD R22, R9, R156, RZ ;  /* 0x0000009c09167224 */ /* 0x000fce00078e02ff */
.L_x_221:
[----:B------:R-:W-:Y:S05]  /*57e0*/  BSYNC B1 ;  /* 0x0000000000017941 */ /* 0x000fea0003800000 */
.L_x_220:
        /* <DEDUP_REMOVED lines=11> */
.L_x_223:
[----:B------:R-:W-:Y:S05]  /*58a0*/  BSYNC B1 ;  /* 0x0000000000017941 */ /* 0x000fea0003800000 */
.L_x_222:
[----:B0-----:R-:W-:Y:S01]  /*58b0*/  @!P4 IMAD R9, R54, R155, R22 ;  /* 0x0000009b3609c224 */ /* 0x001fe200078e0216 */
[----:B------:R-:W-:Y:S04]  /*58c0*/  BSSY B1, `(.L_x_224) ;  /* 0x0000006000017945 */ /* 0x000fe80003800000 */
[----:B------:R0:W-:Y:S01]  /*58d0*/  @!P4 STG.E.U8 desc[UR36][R10.64+0x38], R9 ;  /* 0x000038090a00c986 */ /* 0x0001e2000c101124 */
[----:B------:R-:W-:Y:S05]  /*58e0*/  @P3 BRA `(.L_x_225) ;  /* 0x00000000000c3947 */ /* 0x000fea0003800000 */
[----:B--2---:R-:W0:Y:S02]  /*58f0*/  LDG.E.U8 R157, desc[UR36][R12.64+0x39] ;  /* 0x000039240c9d7981 */ /* 0x004e24000c1e1100 */
[----:B0-----:R-:W-:-:S05]  /*5900*/  PRMT R9, R157, 0x8880, RZ ;  /* 0x000088809d097816 */ /* 0x001fca00000000ff */
[----:B------:R-:W-:-:S07]  /*5910*/  IMAD R22, R9, R156, RZ ;  /* 0x0000009c09167224 */ /* 0x000fce00078e02ff */
.L_x_225:
[----:B------:R-:W-:Y:S05]  /*5920*/  BSYNC B1 ;  /* 0x0000000000017941 */ /* 0x000fea0003800000 */
.L_x_224:
[----:B------:R-:W-:Y:S01]  /*5930*/  @!P3 IMAD R55, R55, R155, R22 ;  /* 0x0000009b3737b224 */ /* 0x000fe200078e0216 */
[----:B------:R-:W-:Y:S04]  /*5940*/  BSSY B1, `(.L_x_226) ;  /* 0x0000006000017945 */ /* 0x000fe80003800000 */
[----:B------:R0:W-:Y:S01]  /*5950*/  @!P3 STG.E.U8 desc[UR36][R10.64+0x39], R55 ;  /* 0x000039370a00b986 */ /* 0x0001e2000c101124 */
[----:B------:R-:W-:Y:S05]  /*5960*/  @P5 BRA `(.L_x_227) ;  /* 0x00000000000c5947 */ /* 0x000fea0003800000 */
[----:B--2---:R-:W0:Y:S02]  /*5970*/  LDG.E.U8 R157, desc[UR36][R4.64+0x40] ;  /* 0x00004024049d7981 */ /* 0x004e24000c1e1100 */
[----:B0-----:R-:W-:-:S05]  /*5980*/  PRMT R9, R157, 0x8880, RZ ;  /* 0x000088809d097816 */ /* 0x001fca00000000ff */
[----:B------:R-:W-:-:S07]  /*5990*/  IMAD R22, R9, R156, RZ ;  /* 0x0000009c09167224 */ /* 0x000fce00078e02ff */
.L_x_227:
[----:B------:R-:W-:Y:S05]  /*59a0*/  BSYNC B1 ;  /* 0x0000000000017941 */ /* 0x000fea0003800000 */
.L_x_226:
[----:B0-----:R-:W-:Y:S01]  /*59b0*/  @!P5 IMAD R9, R56, R155, R22 ;  /* 0x0000009b3809d224 */ /* 0x001fe200078e0216 */
[----:B------:R-:W-:Y:S04]  /*59c0*/  BSSY B1, `(.L_x_228) ;  /* 0x0000006000017945 */ /* 0x000fe80003800000 */
[----:B------:R0:W-:Y:S01]  /*59d0*/  @!P5 STG.E.U8 desc[UR36][R6.64+0x40], R9 ;  /* 0x000040090600d986 */ /* 0x0001e2000c101124 */
[----:B------:R-:W-:Y:S05]  /*59e0*/  @P1 BRA `(.L_x_229) ;  /* 0x00000000000c1947 */ /* 0x000fea0003800000 */
[----:B--2---:R-:W0:Y:S02]  /*59f0*/  LDG.E.U8 R157, desc[UR36][R4.64+0x41] ;  /* 0x00004124049d7981 */ /* 0x004e24000c1e1100 */
[----:B0-----:R-:W-:-:S05]  /*5a00*/  PRMT R9, R157, 0x8880, RZ ;  /* 0x000088809d097816 */ /* 0x001fca00000000ff */
[----:B------:R-:W-:-:S07]  /*5a10*/  IMAD R22, R9, R156, RZ ;  /* 0x0000009c09167224 */ /* 0x000fce00078e02ff */
.L_x_229:
[----:B------:R-:W-:Y:S05]  /*5a20*/  BSYNC B1 ;  /* 0x0000000000017941 */ /* 0x000fea0003800000 */
.L_x_228:
        /* <DEDUP_REMOVED lines=11> */
.L_x_231:
[----:B------:R-:W-:Y:S05]  /*5ae0*/  BSYNC B1 ;  /* 0x0000000000017941 */ /* 0x000fea0003800000 */
.L_x_230:
[----:B0-----:R-:W-:Y:S01]  /*5af0*/  @!P4 IMAD R9, R58, R155, R22 ;  /* 0x0000009b3a09c224 */ /* 0x001fe200078e0216 */
[----:B------:R-:W-:Y:S04]  /*5b00*/  BSSY B1, `(.L_x_232) ;  /* 0x0000006000017945 */ /* 0x000fe80003800000 */
[----:B------:R0:W-:Y:S01]  /*5b10*/  @!P4 STG.E.U8 desc[UR36][R10.64+0x40], R9 ;  /* 0x000040090a00c986 */ /* 0x0001e2000c101124 */
[----:B------:R-:W-:Y:S05]  /*5b20*/  @P3 BRA `(.L_x_233) ;  /* 0x00000000000c3947 */ /* 0x000fea0003800000 */
[----:B--2---:R-:W0:Y:S02]  /*5b30*/  LDG.E.U8 R157, desc[UR36][R12.64+0x41] ;  /* 0x000041240c9d7981 */ /* 0x004e24000c1e1100 */
[----:B0-----:R-:W-:-:S05]  /*5b40*/  PRMT R9, R157, 0x8880, RZ ;  /* 0x000088809d097816 */ /* 0x001fca00000000ff */
[----:B------:R-:W-:-:S07]  /*5b50*/  IMAD R22, R9, R156, RZ ;  /* 0x0000009c09167224 */ /* 0x000fce00078e02ff */
.L_x_233:
[----:B------:R-:W-:Y:S05]  /*5b60*/  BSYNC B1 ;  /* 0x0000000000017941 */ /* 0x000fea0003800000 */
.L_x_232:
[----:B------:R-:W-:Y:S01]  /*5b70*/  @!P3 IMAD R59, R59, R155, R22 ;  /* 0x0000009b3b3bb224 */ /* 0x000fe200078e0216 */
[----:B------:R-:W-:Y:S04]  /*5b80*/  BSSY B1, `(.L_x_234) ;  /* 0x0000006000017945 */ /* 0x000fe80003800000 */
[----:B------:R0:W-:Y:S01]  /*5b90*/  @!P3 STG.E.U8 desc[UR36][R10.64+0x41], R59 ;  /* 0x0000413b0a00b986 */ /* 0x0001e2000c101124 */
[----:B------:R-:W-:Y:S05]  /*5ba0*/  @P5 BRA `(.L_x_235) ;  /* 0x00000000000c5947 */ /* 0x000fea0003800000 */
[----:B--2---:R-:W0:Y:S02]  /*5bb0*/  LDG.E.U8 R157, desc[UR36][R4.64+0x48] ;  /* 0x00004824049d7981 */ /* 0x004e24000c1e1100 */
[----:B0-----:R-:W-:-:S05]  /*5bc0*/  PRMT R9, R157, 0x8880, RZ ;  /* 0x000088809d097816 */ /* 0x001fca00000000ff */
[----:B------:R-:W-:-:S07]  /*5bd0*/  IMAD R22, R9, R156, RZ ;  /* 0x0000009c09167224 */ /* 0x000fce00078e02ff */
.L_x_235:
[----:B------:R-:W-:Y:S05]  /*5be0*/  BSYNC B1 ;  /* 0x0000000000017941 */ /* 0x000fea0003800000 */
.L_x_234:
[----:B0-----:R-:W-:Y:S01]  /*5bf0*/  @!P5 IMAD R9, R60, R155, R22 ;  /* 0x0000009b3c09d224 */ /* 0x001fe200078e0216 */
[----:B------:R-:W-:Y:S04]  /*5c00*/  BSSY B1, `(.L_x_236) ;  /* 0x0000006000017945 */ /* 0x000fe80003800000 */
[----:B------:R0:W-:Y:S01]  /*5c10*/  @!P5 STG.E.U8 desc[UR36][R6.64+0x48], R9 ;  /* 0x000048090600d986 */ /* 0x0001e2000c101124 */
[----:B------:R-:W-:Y:S05]  /*5c20*/  @P1 BRA `(.L_x_237) ;  /* 0x00000000000c1947 */ /* 0x000fea0003800000 */
[----:B--2---:R-:W0:Y:S02]  /*5c30*/  LDG.E.U8 R157, desc[UR36][R4.64+0x49] ;  /* 0x00004924049d7981 */ /* 0x004e24000c1e1100 */
[----:B0-----:R-:W-:-:S05]  /*5c40*/  PRMT R9, R157, 0x8880, RZ ;  /* 0x000088809d097816 */ /* 0x001fca00000000ff */
[----:B------:R-:W-:-:S07]  /*5c50*/  IMAD R22, R9, R156, RZ ;  /* 0x0000009c09167224 */ /* 0x000fce00078e02ff */
.L_x_237:
[----:B------:R-:W-:Y:S05]  /*5c60*/  BSYNC B1 ;  /* 0x0000000000017941 */ /* 0x000fea0003800000 */
.L_x_236:
        /* <DEDUP_REMOVED lines=11> */
.L_x_239:
[----:B------:R-:W-:Y:S05]  /*5d20*/  BSYNC B1 ;  /* 0x0000000000017941 */ /* 0x000fea0003800000 */
.L_x_238:
[----:B0-----:R-:W-:Y:S01]  /*5d30*/  @!P4 IMAD R9, R62, R155, R22 ;  /* 0x0000009b3e09c224 */ /* 0x001fe200078e0216 */
[----:B------:R-:W-:Y:S04]  /*5d40*/  BSSY B1, `(.L_x_240) ;  /* 0x0000006000017945 */ /* 0x000fe80003800000 */
[----:B------:R0:W-:Y:S01]  /*5d50*/  @!P4 STG.E.U8 desc[UR36][R10.64+0x48], R9 ;  /* 0x000048090a00c986 */ /* 0x0001e2000c101124 */
[----:B------:R-:W-:Y:S05]  /*5d60*/  @P3 BRA `(.L_x_241) ;  /* 0x00000000000c3947 */ /* 0x000fea0003800000 */
[----:B--2---:R-:W0:Y:S02]  /*5d70*/  LDG.E.U8 R157, desc[UR36][R12.64+0x49] ;  /* 0x000049240c9d7981 */ /* 0x004e24000c1e1100 */
[----:B0-----:R-:W-:-:S05]  /*5d80*/  PRMT R9, R157, 0x8880, RZ ;  /* 0x000088809d097816 */ /* 0x001fca00000000ff */
[----:B------:R-:W-:-:S07]  /*5d90*/  IMAD R22, R9, R156, RZ ;  /* 0x0000009c09167224 */ /* 0x000fce00078e02ff */
.L_x_241:
[----:B------:R-:W-:Y:S05]  /*5da0*/  BSYNC B1 ;  /* 0x0000000000017941 */ /* 0x000fea0003800000 */
.L_x_240:
[----:B------:R-:W-:Y:S01]  /*5db0*/  @!P3 IMAD R63, R63, R155, R22 ;  /* 0x0000009b3f3fb224 */ /* 0x000fe200078e0216 */
[----:B------:R-:W-:Y:S04]  /*5dc0*/  BSSY B1, `(.L_x_242) ;  /* 0x0000006000017945 */ /* 0x000fe80003800000 */
[----:B------:R0:W-:Y:S01]  /*5dd0*/  @!P3 STG.E.U8 desc[UR36][R10.64+0x49], R63 ;  /* 0x0000493f0a00b986 */ /* 0x0001e2000c101124 */
[----:B------:R-:W-:Y:S05]  /*5de0*/  @P5 BRA `(.L_x_243) ;  /* 0x00000000000c5947 */ /* 0x000fea0003800000 */
[----:B--2---:R-:W0:Y:S02]  /*5df0*/  LDG.E.U8 R157, desc[UR36][R4.64+0x50] ;  /* 0x00005024049d7981 */ /* 0x004e24000c1e1100 */
[----:B0-----:R-:W-:-:S05]  /*5e00*/  PRMT R9, R157, 0x8880, RZ ;  /* 0x000088809d097816 */ /* 0x001fca00000000ff */
[----:B------:R-:W-:-:S07]  /*5e10*/  IMAD R22, R9, R156, RZ ;  /* 0x0000009c09167224 */ /* 0x000fce00078e02ff */
.L_x_243:
[----:B------:R-:W-:Y:S05]  /*5e20*/  BSYNC B1 ;  /* 0x0000000000017941 */ /* 0x000fea0003800000 */
.L_x_242:
[----:B0-----:R-:W-:Y:S01]  /*5e30*/  @!P5 IMAD R9, R64, R155, R22 ;  /* 0x0000009b4009d224 */ /* 0x001fe200078e0216 */
[----:B------:R-:W-:Y:S04]  /*5e40*/  BSSY B1, `(.L_x_244) ;  /* 0x0000006000017945 */ /* 0x000fe80003800000 */
[----:B------:R0:W-:Y:S01]  /*5e50*/  @!P5 STG.E.U8 desc[UR36][R6.64+0x50], R9 ;  /* 0x000050090600d986 */ /* 0x0001e2000c101124 */
[----:B------:R-:W-:Y:S05]  /*5e60*/  @P1 BRA `(.L_x_245) ;  /* 0x00000000000c1947 */ /* 0x000fea0003800000 */
[----:B--2---:R-:W0:Y:S02]  /*5e70*/  LDG.E.U8 R157, desc[UR36][R4.64+0x51] ;  /* 0x00005124049d7981 */ /* 0x004e24000c1e1100 */
[----:B0-----:R-:W-:-:S05]  /*5e80*/  PRMT R9, R157, 0x8880, RZ ;  /* 0x000088809d097816 */ /* 0x001fca00000000ff */
[----:B------:R-:W-:-:S07]  /*5e90*/  IMAD R22, R9, R156, RZ ;  /* 0x0000009c09167224 */ /* 0x000fce00078e02ff */
.L_x_245:
[----:B------:R-:W-:Y:S05]  /*5ea0*/  BSYNC B1 ;  /* 0x0000000000017941 */ /* 0x000fea0003800000 */
.L_x_244:
        /* <DEDUP_REMOVED lines=11> */
.L_x_247:
[----:B------:R-:W-:Y:S05]  /*5f60*/  BSYNC B1 ;  /* 0x0000000000017941 */ /* 0x000fea0003800000 */
.L_x_246:
[----:B0-----:R-:W-:Y:S01]  /*5f70*/  @!P4 IMAD R9, R66, R155, R22 ;  /* 0x0000009b4209c224 */ /* 0x001fe200078e0216 */
[----:B------:R-:W-:Y:S04]  /*5f80*/  BSSY B1, `(.L_x_248) ;  /* 0x0000006000017945 */ /* 0x000fe80003800000 */
[----:B------:R0:W-:Y:S01]  /*5f90*/  @!P4 STG.E.U8 desc[UR36][R10.64+0x50], R9 ;  /* 0x000050090a00c986 */ /* 0x0001e2000c101124 */
[----:B------:R-:W-:Y:S05]  /*5fa0*/  @P3 BRA `(.L_x_249) ;  /* 0x00000000000c3947 */ /* 0x000fea0003800000 */
[----:B--2---:R-:W0:Y:S02]  /*5fb0*/  LDG.E.U8 R157, desc[UR36][R12.64+0x51] ;  /* 0x000051240c9d7981 */ /* 0x004e24000c1e1100 */
[----:B0-----:R-:W-:-:S05]  /*5fc0*/  PRMT R9, R157, 0x8880, RZ ;  /* 0x000088809d097816 */ /* 0x001fca00000000ff */
[----:B------:R-:W-:-:S07]  /*5fd0*/  IMAD R22, R9, R156, RZ ;  /* 0x0000009c09167224 */ /* 0x000fce00078e02ff */
.L_x_249:
[----:B------:R-:W-:Y:S05]  /*5fe0*/  BSYNC B1 ;  /* 0x0000000000017941 */ /* 0x000fea0003800000 */
.L_x_248:
[----:B------:R-:W-:Y:S01]  /*5ff0*/  @!P3 IMAD R67, R67, R155, R22 ;  /* 0x0000009b4343b224 */ /* 0x000fe200078e0216 */
[----:B------:R-:W-:Y:S04]  /*6000*/  BSSY B1, `(.L_x_250) ;  /* 0x0000006000017945 */ /* 0x000fe80003800000 */
[----:B------:R0:W-:Y:S01]  /*6010*/  @!P3 STG.E.U8 desc[UR36][R10.64+0x51], R67 ;  /* 0x000051430a00b986 */ /* 0x0001e2000c101124 */
[----:B------:R-:W-:Y:S05]  /*6020*/  @P5 BRA `(.L_x_251) ;  /* 0x00000000000c5947 */ /* 0x000fea0003800000 */
[----:B--2---:R-:W0:Y:S02]  /*6030*/  LDG.E.U8 R157, desc[UR36][R4.64+0x58] ;  /* 0x00005824049d7981 */ /* 0x004e24000c1e1100 */
[----:B0-----:R-:W-:-:S05]  /*6040*/  PRMT R9, R157, 0x8880, RZ ;  /* 0x000088809d097816 */ /* 0x001fca00000000ff */
[----:B------:R-:W-:-:S07]  /*6050*/  IMAD R22, R9, R156, RZ ;  /* 0x0000009c09167224 */ /* 0x000fce00078e02ff */
.L_x_251:
[----:B------:R-:W-:Y:S05]  /*6060*/  BSYNC B1 ;  /* 0x0000000000017941 */ /* 0x000fea0003800000 */
.L_x_250:
[----:B0-----:R-:W-:Y:S01]  /*6070*/  @!P5 IMAD R9, R68, R155, R22 ;  /* 0x0000009b4409d224 */ /* 0x001fe200078e0216 */
[----:B------:R-:W-:Y:S04]  /*6080*/  BSSY B1, `(.L_x_252) ;  /* 0x0000006000017945 */ /* 0x000fe80003800000 */
[----:B------:R0:W-:Y:S01]  /*6090*/  @!P5 STG.E.U8 desc[UR36][R6.64+0x58], R9 ;  /* 0x000058090600d986 */ /* 0x0001e2000c101124 */
[----:B------:R-:W-:Y:S05]  /*60a0*/  @P1 BRA `(.L_x_253) ;  /* 0x00000000000c1947 */ /* 0x000fea0003800000 */
[----:B--2---:R-:W0:Y:S02]  /*60b0*/  LDG.E.U8 R157, desc[UR36][R4.64+0x59] ;  /* 0x00005924049d7981 */ /* 0x004e24000c1e1100 */
[----:B0-----:R-:W-:-:S05]  /*60c0*/  PRMT R9, R157, 0x8880, RZ ;  /* 0x000088809d097816 */ /* 0x001fca00000000ff */
[----:B------:R-:W-:-:S07]  /*60d0*/  IMAD R22, R9, R156, RZ ;  /* 0x0000009c09167224 */ /* 0x000fce00078e02ff */
.L_x_253:
[----:B------:R-:W-:Y:S05]  /*60e0*/  BSYNC B1 ;  /* 0x0000000000017941 */ /* 0x000fea0003800000 */
.L_x_252:
        /* <DEDUP_REMOVED lines=11> */
.L_x_255:
[----:B------:R-:W-:Y:S05]  /*61a0*/  BSYNC B1 ;  /* 0x0000000000017941 */ /* 0x000fea0003800000 */
.L_x_254:
[----:B0-----:R-:W-:Y:S01]  /*61b0*/  @!P4 IMAD R9, R70, R155, R22 ;  /* 0x0000009b4609c224 */ /* 0x001fe200078e0216 */
[----:B------:R-:W-:Y:S04]  /*61c0*/  BSSY B1, `(.L_x_256) ;  /* 0x0000006000017945 */ /* 0x000fe80003800000 */
[----:B------:R0:W-:Y:S01]  /*61d0*/  @!P4 STG.E.U8 desc[UR36][R10.64+0x58], R9 ;  /* 0x000058090a00c986 */ /* 0x0001e2000c101124 */
[----:B------:R-:W-:Y:S05]  /*61e0*/  @P3 BRA `(.L_x_257) ;  /* 0x00000000000c3947 */ /* 0x000fea0003800000 */
[----:B--2---:R-:W0:Y:S02]  /*61f0*/  LDG.E.U8 R157, desc[UR36][R12.64+0x59] ;  /* 0x000059240c9d7981 */ /* 0x004e24000c1e1100 */
[----:B0-----:R-:W-:-:S05]  /*6200*/  PRMT R9, R157, 0x8880, RZ ;  /* 0x000088809d097816 */ /* 0x001fca00000000ff */
[----:B------:R-:W-:-:S07]  /*6210*/  IMAD R22, R9, R156, RZ ;  /* 0x0000009c09167224 */ /* 0x000fce00078e02ff */
.L_x_257:
[----:B------:R-:W-:Y:S05]  /*6220*/  BSYNC B1 ;  /* 0x0000000000017941 */ /* 0x000fea0003800000 */
.L_x_256:
[----:B------:R-:W-:Y:S01]  /*6230*/  @!P3 IMAD R71, R71, R155, R22 ;  /* 0x0000009b4747b224 */ /* 0x000fe200078e0216 */
[----:B------:R-:W-:Y:S04]  /*6240*/  BSSY B1, `(.L_x_258) ;  /* 0x0000006000017945 */ /* 0x000fe80003800000 */
[----:B------:R0:W-:Y:S01]  /*6250*/  @!P3 STG.E.U8 desc[UR36][R10.64+0x59], R71 ;  /* 0x000059470a00b986 */ /* 0x0001e2000c101124 */
[----:B------:R-:W-:Y:S05]  /*6260*/  @P5 BRA `(.L_x_259) ;  /* 0x00000000000c5947 */ /* 0x000fea0003800000 */
[----:B--2---:R-:W0:Y:S02]  /*6270*/  LDG.E.U8 R157, desc[UR36][R4.64+0x60] ;  /* 0x00006024049d7981 */ /* 0x004e24000c1e1100 */
[----:B0-----:R-:W-:-:S05]  /*6280*/  PRMT R9, R157, 0x8880, RZ ;  /* 0x000088809d097816 */ /* 0x001fca00000000ff */
[----:B------:R-:W-:-:S07]  /*6290*/  IMAD R22, R9, R156, RZ ;  /* 0x0000009c09167224 */ /* 0x000fce00078e02ff */
.L_x_259:
[----:B------:R-:W-:Y:S05]  /*62a0*/  BSYNC B1 ;  /* 0x0000000000017941 */ /* 0x000fea0003800000 */
.L_x_258:
[----:B0-----:R-:W-:Y:S01]  /*62b0*/  @!P5 IMAD R9, R72, R155, R22 ;  /* 0x0000009b4809d224 */ /* 0x001fe200078e0216 */
[----:B------:R-:W-:Y:S04]  /*62c0*/  BSSY B1, `(.L_x_260) ;  /* 0x0000006000017945 */ /* 0x000fe80003800000 */
[----:B------:R0:W-:Y:S01]  /*62d0*/  @!P5 STG.E.U8 desc[UR36][R6.64+0x60], R9 ;  /* 0x000060090600d986 */ /* 0x0001e2000c101124 */
[----:B------:R-:W-:Y:S05]  /*62e0*/  @P1 BRA `(.L_x_261) ;  /* 0x00000000000c1947 */ /* 0x000fea0003800000 */
[----:B--2---:R-:W0:Y:S02]  /*62f0*/  LDG.E.U8 R157, desc[UR36][R4.64+0x61] ;  /* 0x00006124049d7981 */ /* 0x004e24000c1e1100 */
[----:B0-----:R-:W-:-:S05]  /*6300*/  PRMT R9, R157, 0x8880, RZ ;  /* 0x000088809d097816 */ /* 0x001fca00000000ff */
[----:B------:R-:W-:-:S07]  /*6310*/  IMAD R22, R9, R156, RZ ;  /* 0x0000009c09167224 */ /* 0x000fce00078e02ff */
.L_x_261:
[----:B------:R-:W-:Y:S05]  /*6320*/  BSYNC B1 ;  /* 0x0000000000017941 */ /* 0x000fea0003800000 */
.L_x_260:
        /* <DEDUP_REMOVED lines=11> */
.L_x_263:
[----:B------:R-:W-:Y:S05]  /*63e0*/  BSYNC B1 ;  /* 0x0000000000017941 */ /* 0x000fea0003800000 */
.L_x_262:
[----:B0-----:R-:W-:Y:S01]  /*63f0*/  @!P4 IMAD R9, R74, R155, R22 ;  /* 0x0000009b4a09c224 */ /* 0x001fe200078e0216 */
[----:B------:R-:W-:Y:S04]  /*6400*/  BSSY B1, `(.L_x_264) ;  /* 0x0000006000017945 */ /* 0x000fe80003800000 */
[----:B------:R0:W-:Y:S01]  /*6410*/  @!P4 STG.E.U8 desc[UR36][R10.64+0x60], R9 ;  /* 0x000060090a00c986 */ /* 0x0001e2000c101124 */
[----:B------:R-:W-:Y:S05]  /*6420*/  @P3 BRA `(.L_x_265) ;  /* 0x00000000000c3947 */ /* 0x000fea0003800000 */
[----:B--2---:R-:W0:Y:S02]  /*6430*/  LDG.E.U8 R157, desc[UR36][R12.64+0x61] ;  /* 0x000061240c9d7981 */ /* 0x004e24000c1e1100 */
[----:B0-----:R-:W-:-:S05]  /*6440*/  PRMT R9, R157, 0x8880, RZ ;  /* 0x000088809d097816 */ /* 0x001fca00000000ff */
[----:B------:R-:W-:-:S07]  /*6450*/  IMAD R22, R9, R156, RZ ;  /* 0x0000009c09167224 */ /* 0x000fce00078e02ff */
.L_x_265:
[----:B------:R-:W-:Y:S05]  /*6460*/  BSYNC B1 ;  /* 0x0000000000017941 */ /* 0x000fea0003800000 */
.L_x_264:
[----:B------:R-:W-:Y:S01]  /*6470*/  @!P3 IMAD R75, R75, R155, R22 ;  /* 0x0000009b4b4bb224 */ /* 0x000fe200078e0216 */
[----:B------:R-:W-:Y:S04]  /*6480*/  BSSY B1, `(.L_x_266) ;  /* 0x0000006000017945 */ /* 0x000fe80003800000 */
[----:B------:R0:W-:Y:S01]  /*6490*/  @!P3 STG.E.U8 desc[UR36][R10.64+0x61], R75 ;  /* 0x0000614b0a00b986 */ /* 0x0001e2000c101124 */
[----:B------:R-:W-:Y:S05]  /*64a0*/  @P5 BRA `(.L_x_267) ;  /* 0x00000000000c5947 */ /* 0x000fea0003800000 */
[----:B--2---:R-:W0:Y:S02]  /*64b0*/  LDG.E.U8 R157, desc[UR36][R4.64+0x68] ;  /* 0x00006824049d7981 */ /* 0x004e24000c1e1100 */
[----:B0-----:R-:W-:-:S05]  /*64c0*/  PRMT R9, R157, 0x8880, RZ ;  /* 0x000088809d097816 */ /* 0x001fca00000000ff */
[----:B------:R-:W-:-:S07]  /*64d0*/  IMAD R22, R9, R156, RZ ;  /* 0x0000009c09167224 */ /* 0x000fce00078e02ff */
.L_x_267:
[----:B------:R-:W-:Y:S05]  /*64e0*/  BSYNC B1 ;  /* 0x0000000000017941 */ /* 0x000fea0003800000 */
.L_x_266:
[----:B0-----:R-:W-:Y:S01]  /*64f0*/  @!P5 IMAD R9, R76, R155, R22 ;  /* 0x0000009b4c09d224 */ /* 0x001fe200078e0216 */
[----:B------:R-:W-:Y:S04]  /*6500*/  BSSY B1, `(.L_x_268) ;  /* 0x0000006000017945 */ /* 0x000fe80003800000 */
[----:B------:R0:W-:Y:S01]  /*6510*/  @!P5 STG.E.U8 desc[UR36][R6.64+0x68], R9 ;  /* 0x000068090600d986 */ /* 0x0001e2000c101124 */
[----:B------:R-:W-:Y:S05]  /*6520*/  @P1 BRA `(.L_x_269) ;  /* 0x00000000000c1947 */ /* 0x000fea0003800000 */
[----:B--2---:R-:W0:Y:S02]  /*6530*/  LDG.E.U8 R157, desc[UR36][R4.64+0x69] ;  /* 0x00006924049d7981 */ /* 0x004e24000c1e1100 */
[----:B0-----:R-:W-:-:S05]  /*6540*/  PRMT R9, R157, 0x8880, RZ ;  /* 0x000088809d097816 */ /* 0x001fca00000000ff */
[----:B------:R-:W-:-:S07]  /*6550*/  IMAD R22, R9, R156, RZ ;  /* 0x0000009c09167224 */ /* 0x000fce00078e02ff */
.L_x_269:
[----:B------:R-:W-:Y:S05]  /*6560*/  BSYNC B1 ;  /* 0x0000000000017941 */ /* 0x000fea0003800000 */
.L_x_268:
        /* <DEDUP_REMOVED lines=11> */
.L_x_271:
[----:B------:R-:W-:Y:S05]  /*6620*/  BSYNC B1 ;  /* 0x0000000000017941 */ /* 0x000fea0003800000 */
.L_x_270:
[----:B0-----:R-:W-:Y:S01]  /*6630*/  @!P4 IMAD R9, R78, R155, R22 ;  /* 0x0000009b4e09c224 */ /* 0x001fe200078e0216 */
[----:B------:R-:W-:Y:S04]  /*6640*/  BSSY B1, `(.L_x_272) ;  /* 0x0000006000017945 */ /* 0x000fe80003800000 */
[----:B------:R0:W-:Y:S01]  /*6650*/  @!P4 STG.E.U8 desc[UR36][R10.64+0x68], R9 ;  /* 0x000068090a00c986 */ /* 0x0001e2000c101124 */
[----:B------:R-:W-:Y:S05]  /*6660*/  @P3 BRA `(.L_x_273) ;  /* 0x00000000000c3947 */ /* 0x000fea0003800000 */
[----:B--2---:R-:W0:Y:S02]  /*6670*/  LDG.E.U8 R157, desc[UR36][R12.64+0x69] ;  /* 0x000069240c9d7981 */ /* 0x004e24000c1e1100 */
[----:B0-----:R-:W-:-:S05]  /*6680*/  PRMT R9, R157, 0x8880, RZ ;  /* 0x000088809d097816 */ /* 0x001fca00000000ff */
[----:B------:R-:W-:-:S07]  /*6690*/  IMAD R22, R9, R156, RZ ;  /* 0x0000009c09167224 */ /* 0x000fce00078e02ff */
.L_x_273:
[----:B------:R-:W-:Y:S05]  /*66a0*/  BSYNC B1 ;  /* 0x0000000000017941 */ /* 0x000fea0003800000 */
.L_x_272:
[----:B------:R-:W-:Y:S01]  /*66b0*/  @!P3 IMAD R79, R79, R155, R22 ;  /* 0x0000009b4f4fb224 */ /* 0x000fe200078e0216 */
[----:B------:R-:W-:Y:S04]  /*66c0*/  BSSY B1, `(.L_x_274) ;  /* 0x0000006000017945 */ /* 0x000fe80003800000 */
[----:B------:R0:W-:Y:S01]  /*66d0*/  @!P3 STG.E.U8 desc[UR36][R10.64+0x69], R79 ;  /* 0x0000694f0a00b986 */ /* 0x0001e2000c101124 */
[----:B------:R-:W-:Y:S05]  /*66e0*/  @P5 BRA `(.L_x_275) ;  /* 0x00000000000c5947 */ /* 0x000fea0003800000 */
[----:B--2---:R-:W0:Y:S02]  /*66f0*/  LDG.E.U8 R157, desc[UR36][R4.64+0x70] ;  /* 0x00007024049d7981 */ /* 0x004e24000c1e1100 */
[----:B0-----:R-:W-:-:S05]  /*6700*/  PRMT R9, R157, 0x8880, RZ ;  /* 0x000088809d097816 */ /* 0x001fca00000000ff */
[----:B------:R-:W-:-:S07]  /*6710*/  IMAD R22, R9, R156, RZ ;  /* 0x0000009c09167224 */ /* 0x000fce00078e02ff */
.L_x_275:
[----:B------:R-:W-:Y:S05]  /*6720*/  BSYNC B1 ;  /* 0x0000000000017941 */ /* 0x000fea0003800000 */
.L_x_274:
[----:B0-----:R-:W-:Y:S01]  /*6730*/  @!P5 IMAD R9, R80, R155, R22 ;  /* 0x0000009b5009d224 */ /* 0x001fe200078e0216 */
[----:B------:R-:W-:Y:S04]  /*6740*/  BSSY B1, `(.L_x_276) ;  /* 0x0000006000017945 */ /* 0x000fe80003800000 */
[----:B------:R0:W-:Y:S01]  /*6750*/  @!P5 STG.E.U8 desc[UR36][R6.64+0x70], R9 ;  /* 0x000070090600d986 */ /* 0x0001e2000c101124 */
[----:B------:R-:W-:Y:S05]  /*6760*/  @P1 BRA `(.L_x_277) ;  /* 0x00000000000c1947 */ /* 0x000fea0003800000 */
[----:B--2---:R-:W0:Y:S02]  /*6770*/  LDG.E.U8 R157, desc[UR36][R4.64+0x71] ;  /* 0x00007124049d7981 */ /* 0x004e24000c1e1100 */
[----:B0-----:R-:W-:-:S05]  /*6780*/  PRMT R9, R157, 0x8880, RZ ;  /* 0x000088809d097816 */ /* 0x001fca00000000ff */
[----:B------:R-:W-:-:S07]  /*6790*/  IMAD R22, R9, R156, RZ ;  /* 0x0000009c09167224 */ /* 0x000fce00078e02ff */
.L_x_277:
[----:B------:R-:W-:Y:S05]  /*67a0*/  BSYNC B1 ;  /* 0x0000000000017941 */ /* 0x000fea0003800000 */
.L_x_276:
[----:B------:R-:W-:Y:S01]  /*67b0*/  ISETP.LT.OR P4, PT, R3, 0x71, !P0 ;  /* 0x000000710300780c */ /* 0x000fe20004781670 */
[----:B------:R-:W-:Y:S01]  /*67c0*/  @!P1 IMAD R81, R81, R155, R22 ;  /* 0x0000009b51519224 */ /* 0x000fe200078e0216 */
[----:B------:R-:W-:Y:S01]  /*67d0*/  BSSY B1, `(.L_x_278) ;  /* 0x000000a000017945 */ /* 0x000fe20003800000 */
[C---:B------:R-:W-:Y:S02]  /*67e0*/  ISETP.LT.OR P3, PT, R3.reuse, 0x72, !P0 ;  /* 0x000000720300780c */ /* 0x040fe40004761670 */
        /* <DEDUP_REMOVED lines=8> */
.L_x_279:
[----:B------:R-:W-:Y:S05]  /*6870*/  BSYNC B1 ;  /* 0x0000000000017941 */ /* 0x000fea0003800000 */
.L_x_278:
[----:B0-----:R-:W-:Y:S01]  /*6880*/  @!P4 IMAD R9, R82, R155, R22 ;  /* 0x0000009b5209c224 */ /* 0x001fe200078e0216 */
[----:B------:R-:W-:Y:S04]  /*6890*/  BSSY B1, `(.L_x_280) ;  /* 0x0000006000017945 */ /* 0x000fe80003800000 */
[----:B------:R0:W-:Y:S01]  /*68a0*/  @!P4 STG.E.U8 desc[UR36][R10.64+0x70], R9 ;  /* 0x000070090a00c986 */ /* 0x0001e2000c101124 */
[----:B------:R-:W-:Y:S05]  /*68b0*/  @P3 BRA `(.L_x_281) ;  /* 0x00000000000c3947 */ /* 0x000fea0003800000 */
[----:B--2---:R-:W0:Y:S02]  /*68c0*/  LDG.E.U8 R157, desc[UR36][R12.64+0x71] ;  /* 0x000071240c9d7981 */ /* 0x004e24000c1e1100 */
[----:B0-----:R-:W-:-:S05]  /*68d0*/  PRMT R9, R157, 0x8880, RZ ;  /* 0x000088809d097816 */ /* 0x001fca00000000ff */
[----:B------:R-:W-:-:S07]  /*68e0*/  IMAD R22, R9, R156, RZ ;  /* 0x0000009c09167224 */ /* 0x000fce00078e02ff */
.L_x_281:
[----:B------:R-:W-:Y:S05]  /*68f0*/  BSYNC B1 ;  /* 0x0000000000017941 */ /* 0x000fea0003800000 */
.L_x_280:
[----:B------:R-:W-:Y:S01]  /*6900*/  @!P3 IMAD R83, R83, R155, R22 ;  /* 0x0000009b5353b224 */ /* 0x000fe200078e0216 */
[----:B------:R-:W-:Y:S04]  /*6910*/  BSSY B1, `(.L_x_282) ;  /* 0x0000006000017945 */ /* 0x000fe80003800000 */
[----:B------:R0:W-:Y:S01]  /*6920*/  @!P3 STG.E.U8 desc[UR36][R10.64+0x71], R83 ;  /* 0x000071530a00b986 */ /* 0x0001e2000c101124 */
[----:B------:R-:W-:Y:S05]  /*6930*/  @P1 BRA `(.L_x_283) ;  /* 0x00000000000c1947 */ /* 0x000fea0003800000 */
[----:B--2---:R-:W0:Y:S02]  /*6940*/  LDG.E.U8 R157, desc[UR36][R4.64+0x78] ;  /* 0x00007824049d7981 */ /* 0x004e24000c1e1100 */
[----:B0-----:R-:W-:-:S05]  /*6950*/  PRMT R9, R157, 0x8880, RZ ;  /* 0x000088809d097816 */ /* 0x001fca00000000ff */
[----:B------:R-:W-:-:S07]  /*6960*/  IMAD R22, R9, R156, RZ ;  /* 0x0000009c09167224 */ /* 0x000fce00078e02ff */
.L_x_283:
[----:B------:R-:W-:Y:S05]  /*6970*/  BSYNC B1 ;  /* 0x0000000000017941 */ /* 0x000fea0003800000 */
.L_x_282:
[----:B0-----:R-:W-:Y:S01]  /*6980*/  @!P1 IMAD R9, R84, R155, R22 ;  /* 0x0000009b54099224 */ /* 0x001fe200078e0216 */
[----:B------:R-:W-:Y:S04]  /*6990*/  BSSY B1, `(.L_x_284) ;  /* 0x0000006000017945 */ /* 0x000fe80003800000 */
[----:B------:R0:W-:Y:S01]  /*69a0*/  @!P1 STG.E.U8 desc[UR36][R6.64+0x78], R9 ;  /* 0x0000780906009986 */ /* 0x0001e2000c101124 */
[----:B------:R-:W-:Y:S05]  /*69b0*/  @P2 BRA `(.L_x_285) ;  /* 0x00000000000c2947 */ /* 0x000fea0003800000 */
[----:B--2---:R-:W0:Y:S02]  /*69c0*/  LDG.E.U8 R157, desc[UR36][R4.64+0x79] ;  /* 0x00007924049d7981 */ /* 0x004e24000c1e1100 */
[----:B0-----:R-:W-:-:S05]  /*69d0*/  PRMT R9, R157, 0x8880, RZ ;  /* 0x000088809d097816 */ /* 0x001fca00000000ff */
[----:B------:R-:W-:-:S07]  /*69e0*/  IMAD R22, R9, R156, RZ ;  /* 0x0000009c09167224 */ /* 0x000fce00078e02ff */
.L_x_285:
[----:B------:R-:W-:Y:S05]  /*69f0*/  BSYNC B1 ;  /* 0x0000000000017941 */ /* 0x000fea0003800000 */
.L_x_284:
[----:B------:R-:W-:Y:S01]  /*6a00*/  @!P2 IMAD R85, R85, R155, R22 ;  /* 0x0000009b5555a224 */ /* 0x000fe200078e0216 */
[----:B------:R-:W-:Y:S04]  /*6a10*/  BSSY B1, `(.L_x_286) ;  /* 0x0000006000017945 */ /* 0x000fe80003800000 */
[----:B------:R0:W-:Y:S01]  /*6a20*/  @!P2 STG.E.U8 desc[UR36][R6.64+0x79], R85 ;  /* 0x000079550600a986 */ /* 0x0001e2000c101124 */
[----:B------:R-:W-:Y:S05]  /*6a30*/  @P5 BRA `(.L_x_287) ;  /* 0x00000000000c5947 */ /* 0x000fea0003800000 */
[----:B--2---:R-:W2:Y:S02]  /*6a40*/  LDG.E.U8 R157, desc[UR36][R12.64+0x78] ;  /* 0x000078240c9d7981 */ /* 0x004ea4000c1e1100 */
[----:B--2---:R-:W-:-:S05]  /*6a50*/  PRMT R5, R157, 0x8880, RZ ;  /* 0x000088809d057816 */ /* 0x004fca00000000ff */
[----:B------:R-:W-:-:S07]  /*6a60*/  IMAD R22, R5, R156, RZ ;  /* 0x0000009c05167224 */ /* 0x000fce00078e02ff */
.L_x_287:
[----:B------:R-:W-:Y:S05]  /*6a70*/  BSYNC B1 ;  /* 0x0000000000017941 */ /* 0x000fea0003800000 */
.L_x_286:
[----:B------:R-:W-:Y:S01]  /*6a80*/  @!P5 IMAD R5, R86, R155, R22 ;  /* 0x0000009b5605d224 */ /* 0x000fe200078e0216 */
[----:B------:R-:W-:Y:S01]  /*6a90*/  ISETP.LT.OR P0, PT, R3, 0x7a, !P0 ;  /* 0x0000007a0300780c */ /* 0x000fe20004701670 */
[----:B------:R-:W-:Y:S03]  /*6aa0*/  BSSY B1, `(.L_x_288) ;  /* 0x0000006000017945 */ /* 0x000fe60003800000 */
[----:B------:R0:W-:Y:S09]  /*6ab0*/  @!P5 STG.E.U8 desc[UR36][R10.64+0x78], R5 ;  /* 0x000078050a00d986 */ /* 0x0001f2000c101124 */
[----:B------:R-:W-:Y:S05]  /*6ac0*/  @P0 BRA `(.L_x_289) ;  /* 0x00000000000c0947 */ /* 0x000fea0003800000 */
[----:B--2---:R-:W2:Y:S02]  /*6ad0*/  LDG.E.U8 R157, desc[UR36][R12.64+0x79] ;  /* 0x000079240c9d7981 */ /* 0x004ea4000c1e1100 */
[----:B--2---:R-:W-:-:S05]  /*6ae0*/  PRMT R3, R157, 0x8880, RZ ;  /* 0x000088809d037816 */ /* 0x004fca00000000ff */
[----:B------:R-:W-:-:S07]  /*6af0*/  IMAD R22, R3, R156, RZ ;  /* 0x0000009c03167224 */ /* 0x000fce00078e02ff */
.L_x_289:
[----:B------:R-:W-:Y:S05]  /*6b00*/  BSYNC B1 ;  /* 0x0000000000017941 */ /* 0x000fea0003800000 */
.L_x_288:
[----:B------:R-:W-:Y:S01]  /*6b10*/  IMAD R87, R87, R155, R22 ;  /* 0x0000009b57577224 */ /* 0x000fe200078e0216 */
[----:B------:R-:W-:Y:S06]  /*6b20*/  @P0 BRA `(.L_x_290) ;  /* 0x0000001800180947 */ /* 0x000fec0003800000 */
[----:B------:R0:W-:Y:S01]  /*6b30*/  STG.E.U8 desc[UR36][R10.64+0x79], R87 ;  /* 0x000079570a007986 */ /* 0x0001e2000c101124 */
[----:B------:R-:W-:Y:S05]  /*6b40*/  BRA `(.L_x_290) ;  /* 0x0000001800107947 */ /* 0x000fea0003800000 */
.L_x_33:
[C---:B------:R-:W-:Y:S02]  /*6b50*/  ISETP.GE.AND P2, PT, R0.reuse, 0x1, PT ;  /* 0x000000010000780c */ /* 0x040fe40003f46270 */
[----:B------:R-:W-:Y:S02]  /*6b60*/  ISETP.GE.AND P0, PT, R0, 0x9, PT ;  /* 0x000000090000780c */ /* 0x000fe40003f06270 */
[C---:B------:R-:W-:Y:S02]  /*6b70*/  ISETP.LT.OR P3, PT, R3.reuse, 0x1, !P2 ;  /* 0x000000010300780c */ /* 0x040fe40005761670 */
[C---:B------:R-:W-:Y:S02]  /*6b80*/  ISETP.LT.OR P5, PT, R3.reuse, 0x2, !P2 ;  /* 0x000000020300780c */ /* 0x040fe400057a1670 */
[C---:B------:R-:W-:Y:S02]  /*6b90*/  ISETP.LT.OR P1, PT, R3.reuse, 0x1, !P0 ;  /* 0x000000010300780c */ /* 0x040fe40004721670 */
[----:B------:R-:W-:-:S07]  /*6ba0*/  ISETP.LT.OR P4, PT, R3, 0x2, !P0 ;  /* 0x000000020300780c */ /* 0x000fce0004781670 */
[-C--:B------:R-:W-:Y:S02]  /*6bb0*/  @!P3 IMAD R5, R88, R155.reuse, RZ ;  /* 0x0000009b5805b224 */ /* 0x080fe400078e02ff */
[-C--:B------:R-:W-:Y:S02]  /*6bc0*/  @!P5 IMAD R89, R89, R155.reuse, RZ ;  /* 0x0000009b5959d224 */ /* 0x080fe400078e02ff */
[-C--:B------:R-:W-:Y:S01]  /*6bd0*/  @!P1 IMAD R13, R90, R155.reuse, RZ ;  /* 0x0000009b5a0d9224 */ /* 0x080fe200078e02ff */
[----:B------:R0:W-:Y:S01]  /*6be0*/  @!P3 STG.E.U8 desc[UR36][R160.64], R5 ;  /* 0x00000005a000b986 */ /* 0x0001e2000c101124 */
[----:B------:R-:W-:Y:S01]  /*6bf0*/  ISETP.LT.OR P3, PT, R3, 0x9, !P2 ;  /* 0x000000090300780c */ /* 0x000fe20005761670 */
[----:B------:R-:W-:Y:S02]  /*6c00*/  @!P4 IMAD R91, R91, R155, RZ ;  /* 0x0000009b5b5bc224 */ /* 0x000fe400078e02ff */
[----:B------:R-:W-:Y:S01]  /*6c10*/  @!P5 STG.E.U8 desc[UR36][R160.64+0x1], R89 ;  /* 0x00000159a000d986 */ /* 0x000fe2000c101124 */
[----:B------:R-:W-:-:S03]  /*6c20*/  ISETP.LT.OR P5, PT, R3, 0xa, !P2 ;  /* 0x0000000a0300780c */ /* 0x000fc600057a1670 */
[----:B------:R1:W-:Y:S01]  /*6c30*/  @!P1 STG.E.U8 desc[UR36][R8.64], R13 ;  /* 0x0000000d08009986 */ /* 0x0003e2000c101124 */
[----:B------:R-:W-:-:S03]  /*6c40*/  ISETP.LT.OR P1, PT, R3, 0x9, !P0 ;  /* 0x000000090300780c */ /* 0x000fc60004721670 */
[----:B------:R-:W-:Y:S01]  /*6c50*/  @!P4 STG.E.U8 desc[UR36][R8.64+0x1], R91 ;  /* 0x0000015b0800c986 */ /* 0x000fe2000c101124 */
[----:B------:R-:W-:Y:S01]  /*6c60*/  ISETP.LT.OR P4, PT, R3, 0xa, !P0 ;  /* 0x0000000a0300780c */ /* 0x000fe20004781670 */
[----:B------:R-:W-:-:S04]  /*6c70*/  @!P3 IMAD R15, R92, R155, RZ ;  /* 0x0000009b5c0fb224 */ /* 0x000fc800078e02ff */
[-C--:B------:R-:W-:Y:S01]  /*6c80*/  @!P5 IMAD R93, R93, R155.reuse, RZ ;  /* 0x0000009b5d5dd224 */ /* 0x080fe200078e02ff */
[----:B------:R3:W-:Y:S01]  /*6c90*/  @!P3 STG.E.U8 desc[UR36][R160.64+0x8], R15 ;  /* 0x0000080fa000b986 */ /* 0x0007e2000c101124 */
[C---:B------:R-:W-:Y:S02]  /*6ca0*/  ISETP.LT.OR P3, PT, R3.reuse, 0x11, !P2 ;  /* 0x000000110300780c */ /* 0x040fe40005761670 */
[-C--:B0-----:R-:W-:Y:S01]  /*6cb0*/  @!P1 IMAD R5, R94, R155.reuse, RZ ;  /* 0x0000009b5e059224 */ /* 0x081fe200078e02ff */
[----:B------:R-:W-:Y:S01]  /*6cc0*/  @!P5 STG.E.U8 desc[UR36][R160.64+0x9], R93 ;  /* 0x0000095da000d986 */ /* 0x000fe2000c101124 */
[----:B------:R-:W-:Y:S02]  /*6cd0*/  ISETP.LT.OR P5, PT, R3, 0x12, !P2 ;  /* 0x000000120300780c */ /* 0x000fe400057a1670 */
[----:B------:R-:W-:Y:S01]  /*6ce0*/  @!P4 IMAD R95, R95, R155, RZ ;  /* 0x0000009b5f5fc224 */ /* 0x000fe200078e02ff */
[----:B------:R0:W-:Y:S01]  /*6cf0*/  @!P1 STG.E.U8 desc[UR36][R8.64+0x8], R5 ;  /* 0x0000080508009986 */ /* 0x0001e2000c101124 */
[----:B------:R-:W-:-:S03]  /*6d00*/  ISETP.LT.OR P1, PT, R3, 0x11, !P0 ;  /* 0x000000110300780c */ /* 0x000fc60004721670 */
[----:B------:R-:W-:Y:S01]  /*6d10*/  @!P4 STG.E.U8 desc[UR36][R8.64+0x9], R95 ;  /* 0x0000095f0800c986 */ /* 0x000fe2000c101124 */
[----:B------:R-:W-:Y:S01]  /*6d20*/  ISETP.LT.OR P4, PT, R3, 0x12, !P0 ;  /* 0x000000120300780c */ /* 0x000fe20004781670 */
[----:B-1----:R-:W-:-:S04]  /*6d30*/  @!P3 IMAD R13, R96, R155, RZ ;  /* 0x0000009b600db224 */ /* 0x002fc800078e02ff */
[-C--:B------:R-:W-:Y:S01]  /*6d40*/  @!P5 IMAD R97, R97, R155.reuse, RZ ;  /* 0x0000009b6161d224 */ /* 0x080fe200078e02ff */
[----:B------:R1:W-:Y:S01]  /*6d50*/  @!P3 STG.E.U8 desc[UR36][R160.64+0x10], R13 ;  /* 0x0000100da000b986 */ /* 0x0003e2000c101124 */
[C---:B------:R-:W-:Y:S02]  /*6d60*/  ISETP.LT.OR P3, PT, R3.reuse, 0x19, !P2 ;  /* 0x000000190300780c */ /* 0x040fe40005761670 */
[-C--:B---3--:R-:W-:Y:S01]  /*6d70*/  @!P1 IMAD R15, R98, R155.reuse, RZ ;  /* 0x0000009b620f9224 */ /* 0x088fe200078e02ff */
[----:B------:R-:W-:Y:S01]  /*6d80*/  @!P5 STG.E.U8 desc[UR36][R160.64+0x11], R97 ;  /* 0x00001161a000d986 */ /* 0x000fe2000c101124 */
[----:B------:R-:W-:Y:S02]  /*6d90*/  ISETP.LT.OR P5, PT, R3, 0x1a, !P2 ;  /* 0x0000001a0300780c */ /* 0x000fe400057a1670 */
[----:B------:R-:W-:Y:S01]  /*6da0*/  @!P4 IMAD R99, R99, R155, RZ ;  /* 0x0000009b6363c224 */ /* 0x000fe200078e02ff */
[----:B------:R3:W-:Y:S01]  /*6db0*/  @!P1 STG.E.U8 desc[UR36][R8.64+0x10], R15 ;  /* 0x0000100f08009986 */ /* 0x0007e2000c101124 */
[----:B------:R-:W-:-:S03]  /*6dc0*/  ISETP.LT.OR P1, PT, R3, 0x19, !P0 ;  /* 0x000000190300780c */ /* 0x000fc60004721670 */
[----:B------:R-:W-:Y:S01]  /*6dd0*/  @!P4 STG.E.U8 desc[UR36][R8.64+0x11], R99 ;  /* 0x000011630800c986 */ /* 0x000fe2000c101124 */
[----:B------:R-:W-:Y:S01]  /*6de0*/  ISETP.LT.OR P4, PT, R3, 0x1a, !P0 ;  /* 0x0000001a0300780c */ /* 0x000fe20004781670 */
[----:B0-----:R-:W-:-:S04]  /*6df0*/  @!P3 IMAD R5, R100, R155, RZ ;  /* 0x0000009b6405b224 */ /* 0x001fc800078e02ff */
[-C--:B------:R-:W-:Y:S01]  /*6e00*/  @!P5 IMAD R101, R101, R155.reuse, RZ ;  /* 0x0000009b6565d224 */ /* 0x080fe200078e02ff */
[----:B------:R0:W-:Y:S01]  /*6e10*/  @!P3 STG.E.U8 desc[UR36][R160.64+0x18], R5 ;  /* 0x00001805a000b986 */ /* 0x0001e2000c101124 */
[C---:B------:R-:W-:Y:S02]  /*6e20*/  ISETP.LT.OR P3, PT, R3.reuse, 0x21, !P2 ;  /* 0x000000210300780c */ /* 0x040fe40005761670 */
[-C--:B-1----:R-:W-:Y:S01]  /*6e30*/  @!P1 IMAD R13, R102, R155.reuse, RZ ;  /* 0x0000009b660d9224 */ /* 0x082fe200078e02ff */
[----:B------:R-:W-:Y:S01]  /*6e40*/  @!P5 STG.E.U8 desc[UR36][R160.64+0x19], R101 ;  /* 0x00001965a000d986 */ /* 0x000fe2000c101124 */
[----:B------:R-:W-:Y:S02]  /*6e50*/  ISETP.LT.OR P5, PT, R3, 0x22, !P2 ;  /* 0x000000220300780c */ /* 0x000fe400057a1670 */
[----:B------:R-:W-:Y:S01]  /*6e60*/  @!P4 IMAD R103, R103, R155, RZ ;  /* 0x0000009b6767c224 */ /* 0x000fe200078e02ff */
[----:B------:R1:W-:Y:S01]  /*6e70*/  @!P1 STG.E.U8 desc[UR36][R8.64+0x18], R13 ;  /* 0x0000180d08009986 */ /* 0x0003e2000c101124 */
[----:B------:R-:W-:-:S03]  /*6e80*/  ISETP.LT.OR P1, PT, R3, 0x21, !P0 ;  /* 0x000000210300780c */ /* 0x000fc60004721670 */
[----:B------:R-:W-:Y:S01]  /*6e90*/  @!P4 STG.E.U8 desc[UR36][R8.64+0x19], R103 ;  /* 0x000019670800c986 */ /* 0x000fe2000c101124 */
[----:B------:R-:W-:Y:S01]  /*6ea0*/  ISETP.LT.OR P4, PT, R3, 0x22, !P0 ;  /* 0x000000220300780c */ /* 0x000fe20004781670 */
[----:B---3--:R-:W-:-:S04]  /*6eb0*/  @!P3 IMAD R15, R104, R155, RZ ;  /* 0x0000009b680fb224 */ /* 0x008fc800078e02ff */
        /* <DEDUP_REMOVED lines=128> */
[----:B------:R-:W-:-:S02]  /*76c0*/  ISETP.GE.AND P1, PT, R0, 0x81, PT ;  /* 0x000000810000780c */ /* 0x000fc40003f26270 */
[C---:B------:R-:W-:Y:S01]  /*76d0*/  ISETP.LT.OR P5, PT, R3.reuse, 0x79, !P0 ;  /* 0x000000790300780c */ /* 0x040fe200047a1670 */
[----:B------:R-:W-:Y:S01]  /*76e0*/  @!P4 STG.E.U8 desc[UR36][R8.64+0x71], R147 ;  /* 0x000071930800c986 */ /* 0x000fe2000c101124 */
[C---:B------:R-:W-:Y:S01]  /*76f0*/  ISETP.LT.OR P0, PT, R3.reuse, 0x7a, !P0 ;  /* 0x0000007a0300780c */ /* 0x040fe20004701670 */
[----:B0-----:R-:W-:Y:S01]  /*7700*/  @!P3 IMAD R5, R148, R155, RZ ;  /* 0x0000009b9405b224 */ /* 0x001fe200078e02ff */
[----:B------:R-:W-:-:S03]  /*7710*/  ISETP.LT.OR P4, PT, R3, 0x1, !P1 ;  /* 0x000000010300780c */ /* 0x000fc60004f81670 */
[----:B------:R-:W-:Y:S01]  /*7720*/  @!P2 IMAD R149, R149, R155, RZ ;  /* 0x0000009b9595a224 */ /* 0x000fe200078e02ff */
[----:B------:R0:W-:Y:S01]  /*7730*/  @!P3 STG.E.U8 desc[UR36][R160.64+0x78], R5 ;  /* 0x00007805a000b986 */ /* 0x0001e2000c101124 */
[----:B------:R-:W-:-:S03]  /*7740*/  ISETP.LT.OR P3, PT, R3, 0x2, !P1 ;  /* 0x000000020300780c */ /* 0x000fc60004f61670 */
[----:B------:R-:W-:Y:S01]  /*7750*/  @!P2 STG.E.U8 desc[UR36][R160.64+0x79], R149 ;  /* 0x00007995a000a986 */ /* 0x000fe2000c101124 */
[-C--:B-1----:R-:W-:Y:S01]  /*7760*/  @!P5 IMAD R13, R150, R155.reuse, RZ ;  /* 0x0000009b960dd224 */ /* 0x082fe200078e02ff */
[----:B------:R-:W-:Y:S01]  /*7770*/  ISETP.GE.AND P2, PT, R0, 0x89, PT ;  /* 0x000000890000780c */ /* 0x000fe20003f46270 */
[-C--:B------:R-:W-:Y:S02]  /*7780*/  @!P0 IMAD R151, R151, R155.reuse, RZ ;  /* 0x0000009b97978224 */ /* 0x080fe400078e02ff */
[----:B---3--:R-:W-:Y:S01]  /*7790*/  @!P4 IMAD R15, R24, R155, RZ ;  /* 0x0000009b180fc224 */ /* 0x008fe200078e02ff */
[----:B------:R1:W-:Y:S01]  /*77a0*/  @!P5 STG.E.U8 desc[UR36][R8.64+0x78], R13 ;  /* 0x0000780d0800d986 */ /* 0x0003e2000c101124 */
[----:B------:R-:W-:-:S03]  /*77b0*/  ISETP.LT.OR P5, PT, R3, 0x1, !P2 ;  /* 0x000000010300780c */ /* 0x000fc600057a1670 */
[----:B------:R-:W-:Y:S01]  /*77c0*/  @!P3 IMAD R25, R25, R155, RZ ;  /* 0x0000009b1919b224 */ /* 0x000fe200078e02ff */
[----:B------:R-:W-:Y:S01]  /*77d0*/  @!P0 STG.E.U8 desc[UR36][R8.64+0x79], R151 ;  /* 0x0000799708008986 */ /* 0x000fe2000c101124 */
[----:B------:R-:W-:-:S03]  /*77e0*/  ISETP.LT.OR P0, PT, R3, 0x2, !P2 ;  /* 0x000000020300780c */ /* 0x000fc60005701670 */
[----:B------:R-:W-:Y:S01]  /*77f0*/  @!P4 STG.E.U8 desc[UR36][R6.64], R15 ;  /* 0x0000000f0600c986 */ /* 0x000fe2000c101124 */
        /* <DEDUP_REMOVED lines=19> */
[-C--:B------:R-:W-:Y:S01]  /*7930*/  @!P4 IMAD R9, R32, R155.reuse, RZ ;  /* 0x0000009b2009c224 */ /* 0x080fe200078e02ff */
        /* <DEDUP_REMOVED lines=127> */
[----:B-1----:R-:W-:-:S04]  /*8130*/  @!P5 IMAD R13, R74, R155, RZ ;  /* 0x0000009b4a0dd224 */ /* 0x002fc800078e02ff */
        /* <DEDUP_REMOVED lines=12> */
[----:B------:R-:W-:-:S04]  /*8200*/  @!P0 IMAD R9, R78, R155, RZ ;  /* 0x0000009b4e098224 */ /* 0x000fc800078e02ff */
[-C--:B------:R-:W-:Y:S01]  /*8210*/  @!P4 IMAD R79, R79, R155.reuse, RZ ;  /* 0x0000009b4f4fc224 */ /* 0x080fe200078e02ff */
[----:B------:R1:W-:Y:S01]  /*8220*/  @!P0 STG.E.U8 desc[UR36][R10.64+0x68], R9 ;  /* 0x000068090a008986 */ /* 0x0003e2000c101124 */
[----:B------:R-:W-:Y:S02]  /*8230*/  ISETP.LT.OR P0, PT, R3, 0x71, !P2 ;  /* 0x000000710300780c */ /* 0x000fe40005701670 */
[----:B------:R-:W-:Y:S01]  /*8240*/  @!P3 IMAD R81, R81, R155, RZ ;  /* 0x0000009b5151b224 */ /* 0x000fe200078e02ff */
[----:B------:R3:W-:Y:S01]  /*8250*/  @!P4 STG.E.U8 desc[UR36][R10.64+0x69], R79 ;  /* 0x0000694f0a00c986 */ /* 0x0007e2000c101124 */
[----:B------:R-:W-:-:S03]  /*8260*/  ISETP.LT.OR P4, PT, R3, 0x72, !P2 ;  /* 0x000000720300780c */ /* 0x000fc60005781670 */
[----:B------:R3:W-:Y:S01]  /*8270*/  @!P3 STG.E.U8 desc[UR36][R6.64+0x71], R81 ;  /* 0x000071510600b986 */ /* 0x0007e2000c101124 */
[C---:B------:R-:W-:Y:S02]  /*8280*/  ISETP.LT.OR P3, PT, R3.reuse, 0x79, !P1 ;  /* 0x000000790300780c */ /* 0x040fe40004f61670 */
[C---:B------:R-:W-:Y:S01]  /*8290*/  ISETP.LT.OR P1, PT, R3.reuse, 0x7a, !P1 ;  /* 0x0000007a0300780c */ /* 0x040fe20004f21670 */
[----:B------:R3:W-:Y:S01]  /*82a0*/  @!P5 STG.E.U8 desc[UR36][R6.64+0x70], R13 ;  /* 0x0000700d0600d986 */ /* 0x0007e2000c101124 */
[C---:B------:R-:W-:Y:S02]  /*82b0*/  ISETP.LT.OR P5, PT, R3.reuse, 0x79, !P2 ;  /* 0x000000790300780c */ /* 0x040fe400057a1670 */
[----:B------:R-:W-:Y:S01]  /*82c0*/  ISETP.LT.OR P2, PT, R3, 0x7a, !P2 ;  /* 0x0000007a0300780c */ /* 0x000fe20005741670 */
[-C--:B------:R-:W-:Y:S02]  /*82d0*/  @!P0 IMAD R3, R82, R155.reuse, RZ ;  /* 0x0000009b52038224 */ /* 0x080fe400078e02ff */
[----:B------:R-:W-:-:S03]  /*82e0*/  @!P4 IMAD R83, R83, R155, RZ ;  /* 0x0000009b5353c224 */ /* 0x000fc600078e02ff */
[----:B------:R3:W-:Y:S01]  /*82f0*/  @!P0 STG.E.U8 desc[UR36][R10.64+0x70], R3 ;  /* 0x000070030a008986 */ /* 0x0007e2000c101124 */
[-C--:B0-----:R-:W-:Y:S02]  /*8300*/  @!P3 IMAD R5, R84, R155.reuse, RZ ;  /* 0x0000009b5405b224 */ /* 0x081fe400078e02ff */
[-C--:B------:R-:W-:Y:S01]  /*8310*/  @!P1 IMAD R85, R85, R155.reuse, RZ ;  /* 0x0000009b55559224 */ /* 0x080fe200078e02ff */
[----:B------:R3:W-:Y:S01]  /*8320*/  @!P4 STG.E.U8 desc[UR36][R10.64+0x71], R83 ;  /* 0x000071530a00c986 */ /* 0x0007e2000c101124 */
[-C--:B-1----:R-:W-:Y:S02]  /*8330*/  @!P5 IMAD R9, R86, R155.reuse, RZ ;  /* 0x0000009b5609d224 */ /* 0x082fe400078e02ff */
[----:B------:R-:W-:Y:S01]  /*8340*/  @!P2 IMAD R87, R87, R155, RZ ;  /* 0x0000009b5757a224 */ /* 0x000fe200078e02ff */
[----:B------:R3:W-:Y:S04]  /*8350*/  @!P3 STG.E.U8 desc[UR36][R6.64+0x78], R5 ;  /* 0x000078050600b986 */ /* 0x0007e8000c101124 */
[----:B------:R3:W-:Y:S04]  /*8360*/  @!P1 STG.E.U8 desc[UR36][R6.64+0x79], R85 ;  /* 0x0000795506009986 */ /* 0x0007e8000c101124 */
[----:B------:R3:W-:Y:S04]  /*8370*/  @!P5 STG.E.U8 desc[UR36][R10.64+0x78], R9 ;  /* 0x000078090a00d986 */ /* 0x0007e8000c101124 */
[----:B------:R3:W-:Y:S02]  /*8380*/  @!P2 STG.E.U8 desc[UR36][R10.64+0x79], R87 ;  /* 0x000079570a00a986 */ /* 0x0007e4000c101124 */
.L_x_290:
[----:B------:R-:W-:Y:S05]  /*8390*/  BSYNC B0 ;  /* 0x0000000000007941 */ /* 0x000fea0003800000 */
.L_x_32:
[----:B------:R-:W-:Y:S01]  /*83a0*/  ULDC UR4, c[0x0][0xc] ;  /* 0x0000030000047ab9 */ /* 0x000fe20000000800 */
[----:B------:R-:W-:Y:S01]  /*83b0*/  ULDC UR5, c[0x0][0x10] ;  /* 0x0000040000057ab9 */ /* 0x000fe20000000800 */
[----:B---3--:R-:W3:Y:S01]  /*83c0*/  LDC R3, c[0x0][0x14] ;  /* 0x00000500ff037b82 */ /* 0x008ee20000000800 */
[----:B------:R-:W-:Y:S01]  /*83d0*/  UIMAD.WIDE.U32 UR4, UR4, UR5, URZ ;  /* 0x00000005040472a5 */ /* 0x000fe2000f8e003f */
[----:B------:R-:W-:Y:S01]  /*83e0*/  PRMT R0, RZ, 0x7610, R0 ;  /* 0x00007610ff007816 */ /* 0x000fe20000000000 */
[----:B------:R-:W-:Y:S02]  /*83f0*/  IMAD.MOV.U32 R153, RZ, RZ, -0x1 ;  /* 0xffffffffff997424 */ /* 0x000fe400078e00ff */
[----:B------:R-:W-:Y:S02]  /*8400*/  IMAD.MOV.U32 R22, RZ, RZ, -0x1 ;  /* 0xffffffffff167424 */ /* 0x000fe400078e00ff */
[----:B---3--:R-:W-:-:S04]  /*8410*/  IMAD.WIDE.U32 R16, R3, UR4, R16 ;  /* 0x0000000403107c25 */ /* 0x008fc8000f8e0010 */
[----:B------:R-:W-:Y:S01]  /*8420*/  IMAD R3, R3, UR5, RZ ;  /* 0x0000000503037c24 */ /* 0x000fe2000f8e02ff */
[----:B------:R-:W-:Y:S02]  /*8430*/  ULDC.64 UR4, c[0x0][0x650] ;  /* 0x0001940000047ab9 */ /* 0x000fe40000000a00 */
[----:B------:R-:W-:Y:S01]  /*8440*/  ISETP.GE.U32.AND P0, PT, R16, UR4, PT ;  /* 0x0000000410007c0c */ /* 0x000fe2000bf06070 */
[----:B------:R-:W-:-:S05]  /*8450*/  IMAD.IADD R17, R17, 0x1, R3 ;  /* 0x0000000111117824 */ /* 0x000fca00078e0203 */
[----:B------:R-:W-:-:S13]  /*8460*/  ISETP.GE.U32.AND.EX P0, PT, R17, UR5, PT, P0 ;  /* 0x0000000511007c0c */ /* 0x000fda000bf06100 */
[----:B------:R-:W-:Y:S05]  /*8470*/  @P0 BRA `(.L_x_291) ;  /* 0x0000000400640947 */ /* 0x000fea0003800000 */
[----:B------:R-:W3:Y:S01]  /*8480*/  S2R R12, SR_CTAID.X ;  /* 0x00000000000c7919 */ /* 0x000ee20000002500 */
[----:B0-----:R-:W0:Y:S01]  /*8490*/  LDC.64 R10, c[0x0][0x628] ;  /* 0x00018a00ff0a7b82 */ /* 0x001e220000000a00 */
[----:B------:R-:W-:Y:S01]  /*84a0*/  ULDC UR4, c[0x0][0x150] ;  /* 0x0000540000047ab9 */ /* 0x000fe20000000800 */
[----:B------:R-:W-:Y:S01]  /*84b0*/  IMAD.MOV.U32 R8, RZ, RZ, R16 ;  /* 0x000000ffff087224 */ /* 0x000fe200078e0010 */
[----:B------:R-:W0:Y:S01]  /*84c0*/  S2R R24, SR_CTAID.Y ;  /* 0x0000000000187919 */ /* 0x000e220000002600 */
[----:B------:R-:W-:-:S04]  /*84d0*/  IMAD.MOV.U32 R9, RZ, RZ, R17 ;  /* 0x000000ffff097224 */ /* 0x000fc800078e0011 */
[----:B------:R-:W1:Y:S08]  /*84e0*/  LDC R21, c[0x0][0x144] ;  /* 0x00005100ff157b82 */ /* 0x000e700000000800 */
[----:B------:R-:W1:Y:S08]  /*84f0*/  LDC R0, c[0x0][0x630] ;  /* 0x00018c00ff007b82 */ /* 0x000e700000000800 */
[----:B------:R-:W1:Y:S01]  /*8500*/  LDC.64 R14, c[0x0][0x620] ;  /* 0x00018800ff0e7b82 */ /* 0x000e620000000a00 */
[----:B0-----:R-:W-:-:S04]  /*8510*/  ISETP.NE.U32.AND P0, PT, R10, RZ, PT ;  /* 0x000000ff0a00720c */ /* 0x001fc80003f05070 */
[----:B------:R-:W-:Y:S02]  /*8520*/  ISETP.NE.AND.EX P0, PT, R11, RZ, PT, P0 ;  /* 0x000000ff0b00720c */ /* 0x000fe40003f05300 */
[----:B---3--:R-:W-:-:S05]  /*8530*/  I2FP.F32.U32 R3, R12 ;  /* 0x0000000c00037245 */ /* 0x008fca0000201000 */
[----:B------:R-:W-:-:S04]  /*8540*/  FMUL R3, R3, UR4 ;  /* 0x0000000403037c20 */ /* 0x000fc80008400000 */
[----:B------:R0:W3:Y:S02]  /*8550*/  F2I.U32.TRUNC.NTZ R20, R3 ;  /* 0x0000000300147305 */ /* 0x0000e4000020f000 */
[----:B------:R-:W-:Y:S05]  /*8560*/  @!P0 BRA `(.L_x_292) ;  /* 0x0000000000288947 */ /* 0x000fea0003800000 */
[----:B0-----:R-:W0:Y:S02]  /*8570*/  LDC R3, c[0x0][0x634] ;  /* 0x00018d00ff037b82 */ /* 0x001e240000000800 */
        /* <DEDUP_REMOVED lines=9> */
.L_x_292:
[----:B------:R-:W2:Y:S01]  /*8610*/  LDC.64 R28, c[0x0][0x640] ;  /* 0x00019000ff1c7b82 */ /* 0x000ea20000000a00 */
[-CC-:B-1----:R-:W-:Y:S01]  /*8620*/  SHF.R.U64 R22, R8, R0.reuse, R9.reuse ;  /* 0x0000000008167219 */ /* 0x182fe20000001209 */
[----:B---3--:R-:W-:Y:S01]  /*8630*/  IMAD.MOV R20, RZ, RZ, -R20 ;  /* 0x000000ffff147224 */ /* 0x008fe200078e0a14 */
[----:B------:R-:W-:Y:S01]  /*8640*/  SHF.R.U32.HI R0, RZ, R0, R9 ;  /* 0x00000000ff007219 */ /* 0x000fe20000011609 */
[----:B------:R-:W-:Y:S01]  /*8650*/  ULDC UR4, c[0x0][0x154] ;  /* 0x0000550000047ab9 */ /* 0x000fe20000000800 */
[----:B0-----:R-:W-:Y:S01]  /*8660*/  IADD3 R3, P0, RZ, -R22, RZ ;  /* 0x80000016ff037210 */ /* 0x001fe20007f1e0ff */
[----:B------:R-:W-:Y:S02]  /*8670*/  IMAD R21, R21, R20, R12 ;  /* 0x0000001415157224 */ /* 0x000fe400078e020c */
[----:B------:R-:W0:Y:S01]  /*8680*/  LDC R6, c[0x0][0x618] ;  /* 0x00018600ff067b82 */ /* 0x000e220000000800 */
[----:B------:R-:W-:Y:S02]  /*8690*/  IMAD.MOV.U32 R7, RZ, RZ, 0x1 ;  /* 0x00000001ff077424 */ /* 0x000fe400078e00ff */
[----:B------:R-:W-:-:S04]  /*86a0*/  IMAD.X R5, RZ, RZ, ~R0, P0 ;  /* 0x000000ffff057224 */ /* 0x000fc800000e0e00 */
[-C--:B------:R-:W-:Y:S01]  /*86b0*/  IMAD R0, R5, R14.reuse, RZ ;  /* 0x0000000e05007224 */ /* 0x080fe200078e02ff */
[----:B------:R-:W1:Y:S01]  /*86c0*/  LDC R8, c[0x0][0x608] ;  /* 0x00018200ff087b82 */ /* 0x000e620000000800 */
[----:B------:R-:W-:-:S04]  /*86d0*/  IMAD.WIDE.U32 R4, R3, R14, R16 ;  /* 0x0000000e03047225 */ /* 0x000fc800078e0010 */
[----:B------:R-:W-:Y:S01]  /*86e0*/  IMAD R3, R3, R15, R0 ;  /* 0x0000000f03037224 */ /* 0x000fe200078e0200 */
[----:B------:R-:W-:Y:S02]  /*86f0*/  I2FP.F32.U32 R0, R24 ;  /* 0x0000001800007245 */ /* 0x000fe40000201000 */
[----:B------:R-:W3:Y:S01]  /*8700*/  LDC R26, c[0x0][0x658] ;  /* 0x00019600ff1a7b82 */ /* 0x000ee20000000800 */
[----:B------:R-:W-:Y:S01]  /*8710*/  IMAD.IADD R3, R5, 0x1, R3 ;  /* 0x0000000105037824 */ /* 0x000fe200078e0203 */
[----:B--2---:R-:W-:Y:S01]  /*8720*/  ISETP.NE.U32.AND P0, PT, R28, RZ, PT ;  /* 0x000000ff1c00720c */ /* 0x004fe20003f05070 */
[----:B------:R-:W-:Y:S01]  /*8730*/  FMUL R0, R0, UR4 ;  /* 0x0000000400007c20 */ /* 0x000fe20008400000 */
[----:B------:R-:W-:Y:S02]  /*8740*/  IMAD.MOV.U32 R5, RZ, RZ, -0x1 ;  /* 0xffffffffff057424 */ /* 0x000fe400078e00ff */
[----:B------:R-:W-:Y:S01]  /*8750*/  ISETP.NE.AND.EX P0, PT, R29, RZ, PT, P0 ;  /* 0x000000ff1d00720c */ /* 0x000fe20003f05300 */
[----:B------:R2:W2:Y:S01]  /*8760*/  F2I.U32.TRUNC.NTZ R13, R0 ;  /* 0x00000000000d7305 */ /* 0x0004a2000020f000 */
[----:B------:R-:W2:Y:S01]  /*8770*/  LDC R15, c[0x0][0x148] ;  /* 0x00005200ff0f7b82 */ /* 0x000ea20000000800 */
[----:B0-----:R-:W-:-:S02]  /*8780*/  SHF.R.U64 R12, R4, R6, R3 ;  /* 0x00000006040c7219 */ /* 0x001fc40000001203 */
[----:B------:R-:W-:-:S05]  /*8790*/  SHF.R.U32.HI R3, RZ, R6, R3 ;  /* 0x00000006ff037219 */ /* 0x000fca0000011603 */
[----:B------:R-:W0:Y:S01]  /*87a0*/  LDC R20, c[0x0][0x600] ;  /* 0x00018000ff147b82 */ /* 0x000e220000000800 */
[-CC-:B-1----:R-:W-:Y:S02]  /*87b0*/  SHF.R.U64 R10, R12, R8.reuse, R3.reuse ;  /* 0x000000080c0a7219 */ /* 0x182fe40000001203 */
[----:B------:R-:W-:-:S05]  /*87c0*/  SHF.R.U32.HI R3, RZ, R8, R3 ;  /* 0x00000008ff037219 */ /* 0x000fca0000011603 */
[----:B------:R-:W1:Y:S01]  /*87d0*/  LDC R27, c[0x0][0x648] ;  /* 0x00019200ff1b7b82 */ /* 0x000e620000000800 */
[-C--:B---3--:R-:W-:Y:S02]  /*87e0*/  SHF.L.U32 R4, R5, R26.reuse, RZ ;  /* 0x0000001a05047219 */ /* 0x088fe400000006ff */
[--C-:B------:R-:W-:Y:S02]  /*87f0*/  SHF.R.U64 R14, R10, R26, R3.reuse ;  /* 0x0000001a0a0e7219 */ /* 0x100fe40000001203 */
[----:B------:R-:W-:Y:S02]  /*8800*/  LOP3.LUT R25, RZ, R4, RZ, 0x33, !PT ;  /* 0x00000004ff197212 */ /* 0x000fe400078e33ff */
[-C--:B------:R-:W-:Y:S01]  /*8810*/  SHF.R.U32.HI R5, RZ, R26.reuse, R3 ;  /* 0x0000001aff057219 */ /* 0x080fe20000011603 */
[----:B------:R-:W3:Y:S01]  /*8820*/  LDC R30, c[0x0][0x638] ;  /* 0x00018e00ff1e7b82 */ /* 0x000ee20000000800 */
[----:B------:R-:W-:Y:S01]  /*8830*/  SHF.L.U32 R154, R7, R26, RZ ;  /* 0x0000001a079a7219 */ /* 0x000fe200000006ff */
[----:B------:R-:W-:-:S06]  /*8840*/  IMAD.MOV.U32 R4, RZ, RZ, R14 ;  /* 0x000000ffff047224 */ /* 0x000fcc00078e000e */
[----:B------:R-:W0:Y:S01]  /*8850*/  LDC R31, c[0x0][0x610] ;  /* 0x00018400ff1f7b82 */ /* 0x000e220000000800 */
        /* <DEDUP_REMOVED lines=11> */
.L_x_293:
[----:B------:R-:W-:Y:S01]  /*8910*/  ISETP.NE.AND P0, PT, R2, 0x1, PT ;  /* 0x000000010200780c */ /* 0x000fe20003f05270 */
[----:B0-----:R-:W-:Y:S01]  /*8920*/  VIADD R7, R20, 0xffffffff ;  /* 0xffffffff14077836 */ /* 0x001fe20000000000 */
[----:B-12---:R-:W-:Y:S01]  /*8930*/  SHF.R.U64 R0, R4, R27, R5 ;  /* 0x0000001b04007219 */ /* 0x006fe20000001205 */
[----:B------:R-:W-:Y:S01]  /*8940*/  IMAD.MOV R13, RZ, RZ, -R13 ;  /* 0x000000ffff0d7224 */ /* 0x000fe200078e0a0d */
[----:B------:R-:W-:Y:S01]  /*8950*/  LOP3.LUT R5, R10, R25, RZ, 0xc0, !PT ;  /* 0x000000190a057212 */ /* 0x000fe200078ec0ff */
[----:B------:R-:W-:Y:S02]  /*8960*/  IMAD.MOV.U32 R4, RZ, RZ, 0x1 ;  /* 0x00000001ff047424 */ /* 0x000fe400078e00ff */
[----:B------:R-:W-:Y:S02]  /*8970*/  IMAD.MOV R3, RZ, RZ, -R0 ;  /* 0x000000ffff037224 */ /* 0x000fe400078e0a00 */
[----:B------:R-:W-:Y:S01]  /*8980*/  IMAD R154, R154, R0, R5 ;  /* 0x000000009a9a7224 */ /* 0x000fe200078e0205 */
[----:B------:R-:W-:Y:S01]  /*8990*/  LOP3.LUT R5, R12, R7, RZ, 0xc0, !PT ;  /* 0x000000070c057212 */ /* 0x000fe200078ec0ff */
[----:B---3--:R-:W-:-:S02]  /*89a0*/  IMAD R0, R3, R30, R14 ;  /* 0x0000001e03007224 */ /* 0x008fc400078e020e */
[----:B------:R-:W-:Y:S02]  /*89b0*/  @P0 IMAD R21, R15, R13, R24 ;  /* 0x0000000d0f150224 */ /* 0x000fe400078e0218 */
[----:B------:R-:W-:Y:S01]  /*89c0*/  IMAD R3, R0, R20, R5 ;  /* 0x0000001400037224 */ /* 0x000fe200078e0205 */
[----:B------:R-:W-:Y:S01]  /*89d0*/  PRMT R0, R4, 0x7610, R0 ;  /* 0x0000761004007816 */ /* 0x000fe20000000000 */
[----:B------:R-:W-:-:S05]  /*89e0*/  IMAD R154, R154, R31, R21 ;  /* 0x0000001f9a9a7224 */ /* 0x000fca00078e0215 */
[----:B------:R-:W-:Y:S02]  /*89f0*/  SEL R153, R3, R154, !P0 ;  /* 0x0000009a03997207 */ /* 0x000fe40004000000 */
[----:B------:R-:W-:-:S07]  /*8a00*/  SEL R154, R154, R3, !P0 ;  /* 0x000000039a9a7207 */ /* 0x000fce0004000000 */
.L_x_291:
[----:B------:R-:W-:-:S13]  /*8a10*/  LOP3.LUT P0, RZ, R0, 0xff, RZ, 0xc0, !PT ;  /* 0x000000ff00ff7812 */ /* 0x000fda000780c0ff */
[----:B------:R-:W-:Y:S05]  /*8a20*/  @P0 BRA `(.L_x_294) ;  /* 0xffffff8400f00947 */ /* 0x000fea000383ffff */
[----:B------:R-:W-:Y:S05]  /*8a30*/  EXIT ;  /* 0x000000000000794d */ /* 0x000fea0003800000 */
.L_x_7:
[----:B0-----:R-:W-:Y:S01]  /*8a40*/  ULDC.64 UR4, c[0x0][0x650] ;  /* 0x0001940000047ab9 */ /* 0x001fe20000000a00 */
        /* <DEDUP_REMOVED lines=25> */
.L_x_296:
[----:B------:R-:W0:Y:S01]  /*8be0*/  LDC.64 R28, c[0x0][0x640] ;  /* 0x00019000ff1c7b82 */ /* 0x000e220000000a00 */
[-CC-:B------:R-:W-:Y:S01]  /*8bf0*/  SHF.R.U64 R22, R12, R6.reuse, R13.reuse ;  /* 0x000000060c167219 */ /* 0x180fe2000000120d */
[----:B------:R-:W-:Y:S01]  /*8c00*/  IMAD.MOV.U32 R30, RZ, RZ, 0x1 ;  /* 0x00000001ff1e7424 */ /* 0x000fe200078e00ff */
[----:B------:R-:W-:Y:S02]  /*8c10*/  SHF.R.U32.HI R6, RZ, R6, R13 ;  /* 0x00000006ff067219 */ /* 0x000fe4000001160d */
        /* <DEDUP_REMOVED lines=8> */
[----:B------:R-:W-:Y:S01]  /*8ca0*/  IMAD.IADD R9, R9, 0x1, R11 ;  /* 0x0000000109097824 */ /* 0x000fe200078e020b */
[----:B0-----:R-:W-:-:S04]  /*8cb0*/  ISETP.NE.U32.AND P0, PT, R28, RZ, PT ;  /* 0x000000ff1c00720c */ /* 0x001fc80003f05070 */
[----:B------:R-:W-:Y:S02]  /*8cc0*/  ISETP.NE.AND.EX P0, PT, R29, RZ, PT, P0 ;  /* 0x000000ff1d00720c */ /* 0x000fe40003f05300 */
[----:B------:R-:W0:Y:S01]  /*8cd0*/  LDC R20, c[0x0][0x600] ;  /* 0x00018000ff147b82 */ /* 0x000e220000000800 */
[-CC-:B-1----:R-:W-:Y:S01]  /*8ce0*/  SHF.R.U64 R14, R8, R10.reuse, R9.reuse ;  /* 0x0000000a080e7219 */ /* 0x182fe20000001209 */
[----:B------:R-:W-:Y:S01]  /*8cf0*/  IMAD.MOV.U32 R8, RZ, RZ, -0x1 ;  /* 0xffffffffff087424 */ /* 0x000fe200078e00ff */
[----:B------:R-:W-:-:S05]  /*8d00*/  SHF.R.U32.HI R9, RZ, R10, R9 ;  /* 0x0000000aff097219 */ /* 0x000fca0000011609 */
[----:B------:R-:W1:Y:S01]  /*8d10*/  LDC R26, c[0x0][0x648] ;  /* 0x00019200ff1a7b82 */ /* 0x000e620000000800 */
[-CC-:B--2---:R-:W-:Y:S02]  /*8d20*/  SHF.R.U64 R21, R14, R12.reuse, R9.reuse ;  /* 0x0000000c0e157219 */ /* 0x184fe40000001209 */
[----:B------:R-:W-:-:S05]  /*8d30*/  SHF.R.U32.HI R6, RZ, R12, R9 ;  /* 0x0000000cff067219 */ /* 0x000fca0000011609 */
[----:B------:R-:W2:Y:S01]  /*8d40*/  LDC R27, c[0x0][0x638] ;  /* 0x00018e00ff1b7b82 */ /* 0x000ea20000000800 */
[-C--:B---3--:R-:W-:Y:S02]  /*8d50*/  SHF.L.U32 R8, R8, R25.reuse, RZ ;  /* 0x0000001908087219 */ /* 0x088fe400000006ff */
[-CC-:B------:R-:W-:Y:S02]  /*8d60*/  SHF.R.U64 R23, R21, R25.reuse, R6.reuse ;  /* 0x0000001915177219 */ /* 0x180fe40000001206 */
[----:B------:R-:W-:Y:S02]  /*8d70*/  LOP3.LUT R32, RZ, R8, RZ, 0x33, !PT ;  /* 0x00000008ff207212 */ /* 0x000fe400078e33ff */
[----:B------:R-:W-:Y:S01]  /*8d80*/  SHF.R.U32.HI R9, RZ, R25, R6 ;  /* 0x00000019ff097219 */ /* 0x000fe20000011606 */
[----:B------:R-:W3:Y:S01]  /*8d90*/  LDC R31, c[0x0][0x610] ;  /* 0x00018400ff1f7b82 */ /* 0x000ee20000000800 */
[----:B------:R-:W-:Y:S01]  /*8da0*/  IMAD.MOV.U32 R8, RZ, RZ, R23 ;  /* 0x000000ffff087224 */ /* 0x000fe200078e0017 */
[----:B------:R-:W-:Y:S06]  /*8db0*/  @!P0 BRA `(.L_x_297) ;  /* 0x0000000000288947 */ /* 0x000fec0003800000 */
        /* <DEDUP_REMOVED lines=10> */
.L_x_297:
[----:B------:R-:W-:Y:S02]  /*8e60*/  ISETP.NE.AND P0, PT, R2, 0x1, PT ;  /* 0x000000010200780c */ /* 0x000fe40003f05270 */
[----:B-1----:R-:W-:Y:S01]  /*8e70*/  SHF.R.U64 R6, R8, R26, R9 ;  /* 0x0000001a08067219 */ /* 0x002fe20000001209 */
[----:B0-----:R-:W-:Y:S01]  /*8e80*/  VIADD R9, R20, 0xffffffff ;  /* 0xffffffff14097836 */ /* 0x001fe20000000000 */
[----:B------:R-:W-:Y:S02]  /*8e90*/  SHF.L.U32 R30, R30, R25, RZ ;  /* 0x000000191e1e7219 */ /* 0x000fe400000006ff */
[----:B------:R-:W-:Y:S01]  /*8ea0*/  LOP3.LUT R5, R21, R32, RZ, 0xc0, !PT ;  /* 0x0000002015057212 */ /* 0x000fe200078ec0ff */
[----:B------:R-:W-:-:S04]  /*8eb0*/  IMAD.MOV R8, RZ, RZ, -R6 ;  /* 0x000000ffff087224 */ /* 0x000fc800078e0a06 */
[----:B------:R-:W-:Y:S01]  /*8ec0*/  IMAD R6, R30, R6, R5 ;  /* 0x000000061e067224 */ /* 0x000fe200078e0205 */
[----:B------:R-:W-:Y:S01]  /*8ed0*/  LOP3.LUT R5, R14, R9, RZ, 0xc0, !PT ;  /* 0x000000090e057212 */ /* 0x000fe200078ec0ff */
[----:B------:R-:W-:Y:S02]  /*8ee0*/  @P0 IMAD R3, R7, R24, R4 ;  /* 0x0000001807030224 */ /* 0x000fe400078e0204 */
[----:B--2---:R-:W-:Y:S02]  /*8ef0*/  IMAD R4, R8, R27, R23 ;  /* 0x0000001b08047224 */ /* 0x004fe400078e0217 */
[----:B---3--:R-:W-:Y:S02]  /*8f00*/  IMAD R3, R6, R31, R3 ;  /* 0x0000001f06037224 */ /* 0x008fe400078e0203 */
[----:B------:R-:W-:Y:S02]  /*8f10*/  IMAD R4, R4, R20, R5 ;  /* 0x0000001404047224 */ /* 0x000fe400078e0205 */
[----:B------:R-:W-:-:S02]  /*8f20*/  IMAD.MOV.U32 R8, RZ, RZ, 0x1 ;  /* 0x00000001ff087424 */ /* 0x000fc400078e00ff */
[----:B------:R-:W-:Y:S01]  /*8f30*/  IMAD.MOV.U32 R6, RZ, RZ, R22 ;  /* 0x000000ffff067224 */ /* 0x000fe200078e0016 */
[----:B------:R-:W-:Y:S02]  /*8f40*/  SEL R21, R4, R3, !P0 ;  /* 0x0000000304157207 */ /* 0x000fe40004000000 */
[----:B------:R-:W-:-:S07]  /*8f50*/  SEL R20, R3, R4, !P0 ;  /* 0x0000000403147207 */ /* 0x000fce0004000000 */
.L_x_295:
[----:B------:R-:W-:-:S08]  /*8f60*/  NOP ;  /* 0x0000000000007918 */ /* 0x000fd00000000000 */
[----:B------:R-:W0:-:S00]  /*8f70*/  USETMAXREG.DEALLOC.CTAPOOL 0x28 ;  /* 0x00000028000079c8 */ /* 0x000e0000080e0500 */
[----:B0-----:R-:W-:-:S13]  /*8f80*/  ISETP.NE.AND P0, PT, R0, RZ, PT ;  /* 0x000000ff0000720c */ /* 0x001fda0003f05270 */
[----:B------:R-:W-:Y:S05]  /*8f90*/  @P0 EXIT ;  /* 0x000000000000094d */ /* 0x000fea0003800000 */
[----:B------:R-:W-:Y:S01]  /*8fa0*/  LOP3.LUT P0, RZ, R8, 0xff, RZ, 0xc0, !PT ;  /* 0x000000ff08ff7812 */ /* 0x000fe2000780c0ff */
[----:B------:R-:W-:Y:S02]  /*8fb0*/  IMAD.MOV.U32 R0, RZ, RZ, 0x1 ;  /* 0x00000001ff007424 */ /* 0x000fe400078e00ff */
[----:B------:R-:W-:-:S10]  /*8fc0*/  IMAD.MOV.U32 R3, RZ, RZ, RZ ;  /* 0x000000ffff037224 */ /* 0x000fd400078e00ff */
[----:B------:R-:W-:Y:S05]  /*8fd0*/  @!P0 BRA `(.L_x_298) ;  /* 0x0000000c004c8947 */ /* 0x000fea0003800000 */
[----:B------:R-:W0:Y:S01]  /*8fe0*/  LDC R0, c[0x0][0x28c] ;  /* 0x0000a300ff007b82 */ /* 0x000e220000000800 */
[----:B------:R-:W1:Y:S01]  /*8ff0*/  S2R R10, SR_CgaCtaId ;  /* 0x00000000000a7919 */ /* 0x000e620000008800 */
[----:B------:R-:W-:Y:S01]  /*9000*/  ULDC UR5, c[0x0][0x658] ;  /* 0x0001960000057ab9 */ /* 0x000fe20000000800 */
[----:B------:R-:W-:Y:S01]  /*9010*/  UMOV UR7, 0xffffffff ;  /* 0xffffffff00077882 */ /* 0x000fe20000000000 */
[----:B------:R-:W-:Y:S01]  /*9020*/  ULDC UR6, c[0x0][0xc] ;  /* 0x0000030000067ab9 */ /* 0x000fe20000000800 */
[----:B------:R-:W-:Y:S01]  /*9030*/  USHF.L.U32 UR8, UR7, UR5, URZ ;  /* 0x0000000507087299 */ /* 0x000fe2000800063f */
[----:B------:R-:W-:Y:S01]  /*9040*/  BSSY B0, `(.L_x_298) ;  /* 0x00000cc000007945 */ /* 0x000fe20003800000 */
[----:B------:R-:W-:Y:S01]  /*9050*/  UMOV UR9, 0x1 ;  /* 0x0000000100097882 */ /* 0x000fe20000000000 */
[----:B------:R-:W-:Y:S01]  /*9060*/  ULDC UR7, c[0x0][0x10] ;  /* 0x0000040000077ab9 */ /* 0x000fe20000000800 */
[----:B------:R-:W-:Y:S01]  /*9070*/  USHF.L.U32 UR18, UR9, UR5, URZ ;  /* 0x0000000509127299 */ /* 0x000fe2000800063f */
[----:B------:R-:W-:Y:S01]  /*9080*/  IMAD.MOV.U32 R9, RZ, RZ, 0x1 ;  /* 0x00000001ff097424 */ /* 0x000fe200078e00ff */
[----:B------:R-:W-:Y:S01]  /*9090*/  UIMAD.WIDE.U32 UR6, UR6, UR7, URZ ;  /* 0x00000007060672a5 */ /* 0x000fe2000f8e003f */
[----:B------:R-:W-:Y:S01]  /*90a0*/  LOP3.LUT R13, R19, 0x2, RZ, 0xfc, !PT ;  /* 0x00000002130d7812 */ /* 0x000fe200078efcff */
[----:B------:R-:W-:Y:S01]  /*90b0*/  ULDC UR5, c[0x0][0x14] ;  /* 0x0000050000057ab9 */ /* 0x000fe20000000800 */
[----:B------:R-:W-:Y:S01]  /*90c0*/  ULDC UR4, c[0x0][0x600] ;  /* 0x0001800000047ab9 */ /* 0x000fe20000000800 */
[----:B------:R-:W-:-:S02]  /*90d0*/  UIMAD.WIDE.U32 UR22, UR6, UR5, URZ ;  /* 0x00000005061672a5 */ /* 0x000fc4000f8e003f */
[----:B------:R-:W-:Y:S02]  /*90e0*/  UIMAD UR13, UR7, UR5, URZ ;  /* 0x00000005070d72a4 */ /* 0x000fe4000f8e023f */
[----:B------:R-:W-:Y:S02]  /*90f0*/  UIADD3 UR4, UR4, -0x1, URZ ;  /* 0xffffffff04047890 */ /* 0x000fe4000fffe03f */
[----:B------:R-:W-:Y:S02]  /*9100*/  ULOP3.LUT UR17, URZ, UR8, URZ, 0x33, !UPT ;  /* 0x000000083f117292 */ /* 0x000fe4000f8e333f */
[----:B------:R-:W-:Y:S01]  /*9110*/  UIADD3 UR13, UR23, UR13, URZ ;  /* 0x0000000d170d7290 */ /* 0x000fe2000fffe03f */
[----:B0-----:R-:W-:Y:S01]  /*9120*/  VIADD R0, R0, 0x3f ;  /* 0x0000003f00007836 */ /* 0x001fe20000000000 */
[----:B------:R-:W-:-:S04]  /*9130*/  ULDC.64 UR24, c[0x0][0x198] ;  /* 0x0000660000187ab9 */ /* 0x000fc80000000a00 */
[----:B------:R-:W-:-:S04]  /*9140*/  SHF.R.S32.HI R3, RZ, 0x1f, R0 ;  /* 0x0000001fff037819 */ /* 0x000fc80000011400 */
[----:B------:R-:W-:Y:S01]  /*9150*/  LEA.HI R8, R3, R0, RZ, 0x6 ;  /* 0x0000000003087211 */ /* 0x000fe200078f30ff */
[C---:B-1----:R-:W-:Y:S02]  /*9160*/  IMAD.SHL.U32 R4, R10.reuse, 0x1000, RZ ;  /* 0x000010000a047824 */ /* 0x042fe400078e00ff */
[----:B------:R-:W-:Y:S01]  /*9170*/  IMAD.SHL.U32 R10, R10, 0x40, RZ ;  /* 0x000000400a0a7824 */ /* 0x000fe200078e00ff */
[----:B------:R-:W-:Y:S01]  /*9180*/  SHF.R.S32.HI R8, RZ, 0x6, R8 ;  /* 0x00000006ff087819 */ /* 0x000fe20000011408 */
[----:B------:R-:W-:Y:S01]  /*9190*/  IMAD.MOV.U32 R0, RZ, RZ, 0x1 ;  /* 0x00000001ff007424 */ /* 0x000fe200078e00ff */
[----:B------:R-:W-:Y:S01]  /*91a0*/  LOP3.LUT R4, R4, 0x1000, RZ, 0xc0, !PT ;  /* 0x0000100004047812 */ /* 0x000fe200078ec0ff */
[----:B------:R-:W-:Y:S01]  /*91b0*/  IMAD.MOV.U32 R3, RZ, RZ, RZ ;  /* 0x000000ffff037224 */ /* 0x000fe200078e00ff */
[----:B------:R-:W-:Y:S01]  /*91c0*/  LOP3.LUT R10, R10, 0x40, RZ, 0xc0, !PT ;  /* 0x000000400a0a7812 */ /* 0x000fe200078ec0ff */
[----:B------:R-:W-:Y:S01]  /*91d0*/  VIADD R12, R8, 0x1 ;  /* 0x00000001080c7836 */ /* 0x000fe20000000000 */
[----:B------:R-:W-:-:S07]  /*91e0*/  LOP3.LUT R11, R4, 0x10100, RZ, 0xfc, !PT ;  /* 0x00010100040b7812 */ /* 0x000fce00078efcff */
.L_x_309:
[----:B------:R-:W-:-:S03]  /*91f0*/  UMOV UR5, 0xffffffff ;  /* 0xffffffff00057882 */ /* 0x000fc60000000000 */
[----:B------:R-:W-:Y:S05]  /*9200*/  BRA.DIV UR5, `(.L_x_299) ;  /* 0x0000000e05a87947 */ /* 0x000fea000b800000 */
[----:B------:R-:W-:-:S13]  /*9210*/  ELECT P6, URZ, PT ;  /* 0x00000000003f782f */ /* 0x000fda00038c0000 */
.L_x_320:
[----:B------:R-:W0:Y:S01]  /*9220*/  LDC R4, c[0x0][0x28c] ;  /* 0x0000a300ff047b82 */ /* 0x000e220000000800 */
[----:B------:R-:W-:Y:S01]  /*9230*/  BSSY B1, `(.L_x_300) ;  /* 0x0000038000017945 */ /* 0x000fe20003800000 */
[----:B0-----:R-:W-:-:S13]  /*9240*/  ISETP.LT.OR P6, PT, R4, 0x1, !P6 ;  /* 0x000000010400780c */ /* 0x001fda00077c1670 */
[----:B------:R-:W-:Y:S05]  /*9250*/  @P6 BRA `(.L_x_301) ;  /* 0x0000000000d46947 */ /* 0x000fea0003800000 */
[----:B------:R-:W-:Y:S02]  /*9260*/  IMAD R21, R21, 0x80, R10 ;  /* 0x0000008015157824 */ /* 0x000fe400078e020a */
[----:B------:R-:W-:Y:S02]  /*9270*/  IMAD.SHL.U32 R22, R20, 0x100, RZ ;  /* 0x0000010014167824 */ /* 0x000fe400078e00ff */
[----:B------:R-:W-:Y:S02]  /*9280*/  IMAD.MOV.U32 R24, RZ, RZ, RZ ;  /* 0x000000ffff187224 */ /* 0x000fe400078e00ff */
[----:B------:R-:W-:Y:S02]  /*9290*/  IMAD.MOV.U32 R4, RZ, RZ, R12 ;  /* 0x000000ffff047224 */ /* 0x000fe400078e000c */
[----:B------:R-:W-:Y:S02]  /*92a0*/  IMAD.MOV.U32 R5, RZ, RZ, R0 ;  /* 0x000000ffff057224 */ /* 0x000fe400078e0000 */
[----:B------:R-:W-:-:S07]  /*92b0*/  IMAD.MOV.U32 R14, RZ, RZ, R3 ;  /* 0x000000ffff0e7224 */ /* 0x000fce00078e0003 */
.L_x_304:
[----:B------:R-:W0:Y:S01]  /*92c0*/  S2R R20, SR_CgaCtaId ;  /* 0x0000000000147919 */ /* 0x000e220000008800 */
[----:B------:R-:W-:Y:S02]  /*92d0*/  MOV R7, 0x400 ;  /* 0x0000040000077802 */ /* 0x000fe40000000f00 */
[----:B------:R-:W-:-:S13]  /*92e0*/  LOP3.LUT P1, RZ, R18, 0x7f, RZ, 0xc0, !PT ;  /* 0x0000007f12ff7812 */ /* 0x000fda000782c0ff */
[----:B------:R-:W1:Y:S01]  /*92f0*/  @!P1 LDC R15, c[0x0][0x500] ;  /* 0x00014000ff0f9b82 */ /* 0x000e620000000800 */
[----:B0-----:R-:W-:Y:S02]  /*9300*/  LEA R23, R20, R7, 0x18 ;  /* 0x0000000714177211 */ /* 0x001fe400078ec0ff */
[----:B------:R-:W-:-:S03]  /*9310*/  SHF.L.U32 R7, R5, 0x1f, RZ ;  /* 0x0000001f05077819 */ /* 0x000fc600000006ff */
[----:B------:R-:W-:-:S04]  /*9320*/  IMAD R20, R14, 0x8, R23 ;  /* 0x000000080e147824 */ /* 0x000fc800078e0217 */
[----:B------:R-:W0:Y:S02]  /*9330*/  SYNCS.PHASECHK.TRANS64.TRYWAIT P0, [R20+URZ+0x20], R7 ;  /* 0x00002007140075a7 */ /* 0x000e24000800017f */
[----:B01----:R-:W-:Y:S05]  /*9340*/  @!P0 BRA `(.L_x_302) ;  /* 0x0000000c00788947 */ /* 0x003fea0003800000 */
.L_x_321:
[----:B0-----:R-:W-:Y:S01]  /*9350*/  PRMT R7, R13, 0x9910, RZ ;  /* 0x000099100d077816 */ /* 0x001fe200000000ff */
[----:B------:R0:W-:Y:S03]  /*9360*/  @!P1 SYNCS.ARRIVE.TRANS64 RZ, [R20+URZ], R15 ;  /* 0x0000000f14ff99a7 */ /* 0x0001e6000800003f */
[----:B------:R-:W-:-:S13]  /*9370*/  ISETP.NE.AND P0, PT, R7, 0x2, PT ;  /* 0x000000020700780c */ /* 0x000fda0003f05270 */
[----:B0-----:R-:W-:Y:S05]  /*9380*/  @P0 BRA `(.L_x_303) ;  /* 0x0000000000040947 */ /* 0x001fea0003800000 */
[----:B------:R-:W-:Y:S01]  /*9390*/  BPT.TRAP 0x1 ;  /* 0x000000040000795c */ /* 0x000fe20000300000 */
.L_x_303:
[----:B------:R-:W-:Y:S01]  /*93a0*/  R2UR UR19, R23 ;  /* 0x00000000171372ca */ /* 0x000fe200000e0000 */
[----:B------:R-:W-:Y:S01]  /*93b0*/  IMAD R23, R14, 0x4000, R23 ;  /* 0x000040000e177824 */ /* 0x000fe200078e0217 */
[----:B------:R-:W-:Y:S01]  /*93c0*/  R2UR UR9, R20 ;  /* 0x00000000140972ca */ /* 0x000fe200000e0000 */
[----:B------:R-:W-:Y:S01]  /*93d0*/  IMAD R7, R14, 0x2000, R11 ;  /* 0x000020000e077824 */ /* 0x000fe200078e020b */
[----:B------:R-:W-:Y:S01]  /*93e0*/  UIADD3 UR6, UP0, UR24, 0xf0, URZ ;  /* 0x000000f018067890 */ /* 0x000fe2000ff1e03f */
[----:B------:R-:W-:Y:S01]  /*93f0*/  VIADD R4, R4, 0xffffffff ;  /* 0xffffffff04047836 */ /* 0x000fe20000000000 */
[----:B------:R-:W-:Y:S01]  /*9400*/  R2UR UR5, R23 ;  /* 0x00000000170572ca */ /* 0x000fe200000e0000 */
[----:B------:R-:W-:Y:S01]  /*9410*/  UIADD3 UR26, UP1, UR24, 0x1f0, URZ ;  /* 0x000001f0181a7890 */ /* 0x000fe2000ff3e03f */
[----:B------:R-:W-:Y:S01]  /*9420*/  R2UR UR8, R7 ;  /* 0x00000000070872ca */ /* 0x000fe200000e0000 */
[----:B------:R-:W-:Y:S01]  /*9430*/  UIADD3.X UR7, URZ, UR25, URZ, UP0, !UPT ;  /* 0x000000193f077290 */ /* 0x000fe200087fe43f */
[----:B------:R-:W-:Y:S01]  /*9440*/  R2UR UR11, R22 ;  /* 0x00000000160b72ca */ /* 0x000fe200000e0000 */
[----:B------:R-:W-:Y:S01]  /*9450*/  VIADD R14, R14, 0x1 ;  /* 0x000000010e0e7836 */ /* 0x000fe20000000000 */
[----:B------:R-:W-:Y:S01]  /*9460*/  R2UR UR10, R24 ;  /* 0x00000000180a72ca */ /* 0x000fe200000e0000 */
[----:B------:R-:W-:Y:S01]  /*9470*/  UIADD3.X UR27, URZ, UR25, URZ, UP1, !UPT ;  /* 0x000000193f1b7290 */ /* 0x000fe20008ffe43f */
[----:B------:R-:W-:Y:S01]  /*9480*/  R2UR UR12, R6 ;  /* 0x00000000060c72ca */ /* 0x000fe200000e0000 */
[----:B------:R-:W-:Y:S01]  /*9490*/  UMOV UR14, 0x0 ;  /* 0x00000000000e7882 */ /* 0x000fe20000000000 */
[----:B------:R-:W-:Y:S01]  /*94a0*/  R2UR UR20, R21 ;  /* 0x00000000151472ca */ /* 0x000fe200000e0000 */
[----:B------:R-:W-:Y:S01]  /*94b0*/  UMOV UR15, 0x10000000 ;  /* 0x10000000000f7882 */ /* 0x000fe20000000000 */
[----:B------:R-:W-:Y:S01]  /*94c0*/  ISETP.GT.AND P1, PT, R4, 0x1, PT ;  /* 0x000000010400780c */ /* 0x000fe20003f24270 */
[----:B------:R-:W-:Y:S01]  /*94d0*/  UIADD3 UR16, UR5, 0x100, URZ ;  /* 0x0000010005107890 */ /* 0x000fe2000fffe03f */
[----:B------:R-:W-:Y:S01]  /*94e0*/  ISETP.NE.AND P0, PT, R14, 0x4, PT ;  /* 0x000000040e00780c */ /* 0x000fe20003f05270 */
[----:B------:R-:W-:Y:S01]  /*94f0*/  UIADD3 UR5, UR19, UR8, URZ ;  /* 0x0000000813057290 */ /* 0x000fe2000fffe03f */
[----:B------:R-:W-:Y:S01]  /*9500*/  VIADD R24, R24, 0x40 ;  /* 0x0000004018187836 */ /* 0x000fe20000000000 */
[----:B------:R-:W-:Y:S01]  /*9510*/  UMOV UR21, 0x30000 ;  /* 0x0003000000157882 */ /* 0x000fe20000000000 */
[----:B------:R-:W-:-:S02]  /*9520*/  SEL R20, RZ, 0x1, P0 ;  /* 0x00000001ff147807 */ /* 0x000fc40000000000 */
[----:B------:R-:W-:Y:S01]  /*9530*/  UMOV UR8, UR16 ;  /* 0x0000001000087c82 */ /* 0x000fe20008000000 */
[----:B------:R-:W-:Y:S01]  /*9540*/  SEL R14, R14, RZ, P0 ;  /* 0x000000ff0e0e7207 */ /* 0x000fe20000000000 */
[----:B------:R0:W-:Y:S01]  /*9550*/  UTMALDG.3D [UR8], [UR6], desc[UR14] ;  /* 0x00000e08060075b4 */ /* 0x0001e20008011000 */
[----:B------:R-:W-:Y:S01]  /*9560*/  LOP3.LUT R5, R5, R20, RZ, 0x3c, !PT ;  /* 0x0000001405057212 */ /* 0x000fe200078e3cff */
[----:B0-----:R-:W-:Y:S01]  /*9570*/  UMOV UR11, UR20 ;  /* 0x00000014000b7c82 */ /* 0x001fe20008000000 */
[----:B------:R-:W-:Y:S02]  /*9580*/  UMOV UR8, UR5 ;  /* 0x0000000500087c82 */ /* 0x000fe40008000000 */
[----:B------:R0:W-:Y:S02]  /*9590*/  UTMALDG.3D.MULTICAST [UR8], [UR26], UR21, desc[UR14] ;  /* 0x00000e081a0073b4 */ /* 0x0001e40008011815 */
[----:B0-----:R-:W-:Y:S05]  /*95a0*/  @P1 BRA `(.L_x_304) ;  /* 0xfffffffc00441947 */ /* 0x001fea000383ffff */
.L_x_301:
[----:B------:R-:W-:Y:S05]  /*95b0*/  BSYNC B1 ;  /* 0x0000000000017941 */ /* 0x000fea0003800000 */
.L_x_300:
[----:B------:R-:W-:Y:S01]  /*95c0*/  LOP3.LUT P1, RZ, R9, 0xff, RZ, 0xc0, !PT ;  /* 0x000000ff09ff7812 */ /* 0x000fe2000782c0ff */
[----:B------:R-:W-:Y:S01]  /*95d0*/  IMAD.IADD R3, R8, 0x1, R3 ;  /* 0x0000000108037824 */ /* 0x000fe200078e0203 */
[----:B------:R-:W-:Y:S01]  /*95e0*/  IADD3 R16, P2, R16, UR22, RZ ;  /* 0x0000001610107c10 */ /* 0x000fe2000ff5e0ff */
[----:B------:R-:W-:Y:S01]  /*95f0*/  ULDC.64 UR6, c[0x0][0x650] ;  /* 0x0001940000067ab9 */ /* 0x000fe20000000a00 */
[----:B------:R-:W-:Y:S01]  /*9600*/  BSSY B1, `(.L_x_305) ;  /* 0x000006d000017945 */ /* 0x000fe20003800000 */
[----:B------:R-:W-:Y:S01]  /*9610*/  IMAD.MOV.U32 R20, RZ, RZ, -0x1 ;  /* 0xffffffffff147424 */ /* 0x000fe200078e00ff */
[----:B------:R-:W-:Y:S01]  /*9620*/  ISETP.GT.U32.AND P0, PT, R3, 0x3, PT ;  /* 0x000000030300780c */ /* 0x000fe20003f04070 */
[----:B------:R-:W-:Y:S01]  /*9630*/  IMAD.MOV.U32 R21, RZ, RZ, -0x1 ;  /* 0xffffffffff157424 */ /* 0x000fe200078e00ff */
[----:B------:R-:W-:Y:S02]  /*9640*/  SHF.R.U32.HI R4, RZ, 0x2, R3 ;  /* 0x00000002ff047819 */ /* 0x000fe40000011603 */
[----:B------:R-:W-:-:S02]  /*9650*/  ISETP.LT.U32.AND P0, PT, R8, 0x4, P0 ;  /* 0x000000040800780c */ /* 0x000fc40000701070 */
[----:B------:R-:W-:Y:S01]  /*9660*/  IADD3.X R17, R17, UR13, RZ, P2, !PT ;  /* 0x0000000d11117c10 */ /* 0x000fe200097fe4ff */
[----:B------:R-:W0:Y:S01]  /*9670*/  @P1 S2R R6, SR_CgaCtaId ;  /* 0x0000000000061919 */ /* 0x000e220000008800 */
[----:B------:R-:W-:Y:S02]  /*9680*/  @P1 MOV R5, 0x400 ;  /* 0x0000040000051802 */ /* 0x000fe40000000f00 */
[----:B------:R-:W-:Y:S02]  /*9690*/  ISETP.GE.U32.AND P2, PT, R16, UR6, PT ;  /* 0x0000000610007c0c */ /* 0x000fe4000bf46070 */
[----:B------:R-:W-:Y:S02]  /*96a0*/  LOP3.LUT R4, R4, 0x1, RZ, 0xc0, !PT ;  /* 0x0000000104047812 */ /* 0x000fe400078ec0ff */
[----:B------:R-:W-:Y:S02]  /*96b0*/  LOP3.LUT R3, R3, 0x3, RZ, 0xc0, !PT ;  /* 0x0000000303037812 */ /* 0x000fe400078ec0ff */
[----:B------:R-:W-:-:S02]  /*96c0*/  PRMT R9, RZ, 0x7610, R9 ;  /* 0x00007610ff097816 */ /* 0x000fc40000000009 */
[----:B0-----:R-:W-:Y:S01]  /*96d0*/  @P1 LEA R5, R6, R5, 0x18 ;  /* 0x0000000506051211 */ /* 0x001fe200078ec0ff */
[----:B------:R-:W-:-:S03]  /*96e0*/  IMAD.MOV.U32 R6, RZ, RZ, -0x1 ;  /* 0xffffffffff067424 */ /* 0x000fc600078e00ff */
[----:B------:R0:W-:Y:S01]  /*96f0*/  @P1 SYNCS.ARRIVE.TRANS64.A1T0 RZ, [R5+URZ+0x58], RZ ;  /* 0x000058ff05ff19a7 */ /* 0x0001e2000810003f */
[----:B------:R-:W-:-:S04]  /*9700*/  ISETP.NE.U32.AND P1, PT, R4, 0x1, PT ;  /* 0x000000010400780c */ /* 0x000fc80003f25070 */
[----:B------:R-:W-:Y:S02]  /*9710*/  ISETP.GT.U32.AND P1, PT, R8, 0x3, !P1 ;  /* 0x000000030800780c */ /* 0x000fe40004f24070 */
[----:B0-----:R-:W-:Y:S02]  /*9720*/  SEL R5, RZ, 0x1, !P0 ;  /* 0x00000001ff057807 */ /* 0x001fe40004000000 */
[----:B------:R-:W-:Y:S02]  /*9730*/  ISETP.GE.U32.AND.EX P0, PT, R17, UR7, PT, P2 ;  /* 0x0000000711007c0c */ /* 0x000fe4000bf06120 */
[----:B------:R-:W-:-:S04]  /*9740*/  SEL R4, RZ, 0x1, !P1 ;  /* 0x00000001ff047807 */ /* 0x000fc80004800000 */
[----:B------:R-:W-:Y:S02]  /*9750*/  LOP3.LUT R0, R4, R0, R5, 0x96, !PT ;  /* 0x0000000004007212 */ /* 0x000fe400078e9605 */
[----:B------:R-:W-:-:S05]  /*9760*/  PRMT R4, RZ, 0x7610, R4 ;  /* 0x00007610ff047816 */ /* 0x000fca0000000004 */
[----:B------:R-:W-:Y:S05]  /*9770*/  @P0 BRA `(.L_x_306) ;  /* 0x0000000400540947 */ /* 0x000fea0003800000 */
[----:B------:R-:W0:Y:S01]  /*9780*/  S2R R15, SR_CTAID.X ;  /* 0x00000000000f7919 */ /* 0x000e220000002500 */
[----:B------:R-:W-:Y:S01]  /*9790*/  ULDC.64 UR6, c[0x0][0x628] ;  /* 0x00018a0000067ab9 */ /* 0x000fe20000000a00 */
[----:B------:R-:W-:Y:S01]  /*97a0*/  ULDC UR8, c[0x0][0x630] ;  /* 0x00018c0000087ab9 */ /* 0x000fe20000000800 */
[----:B------:R-:W-:Y:S01]  /*97b0*/  ISETP.NE.U32.AND P0, PT, RZ, UR6, PT ;  /* 0x00000006ff007c0c */ /* 0x000fe2000bf05070 */
[----:B------:R-:W1:Y:S01]  /*97c0*/  S2R R20, SR_CTAID.Y ;  /* 0x0000000000147919 */ /* 0x000e620000002600 */
[----:B------:R-:W-:Y:S01]  /*97d0*/  ULDC UR9, c[0x0][0x150] ;  /* 0x0000540000097ab9 */ /* 0x000fe20000000800 */
[----:B------:R-:W-:Y:S01]  /*97e0*/  IMAD.MOV.U32 R4, RZ, RZ, R16 ;  /* 0x000000ffff047224 */ /* 0x000fe200078e0010 */
[----:B------:R-:W-:Y:S01]  /*97f0*/  ISETP.NE.AND.EX P0, PT, RZ, UR7, PT, P0 ;  /* 0x00000007ff007c0c */ /* 0x000fe2000bf05300 */
[----:B------:R-:W-:Y:S01]  /*9800*/  IMAD.MOV.U32 R5, RZ, RZ, R17 ;  /* 0x000000ffff057224 */ /* 0x000fe200078e0011 */
[----:B0-----:R-:W-:-:S11]  /*9810*/  I2FP.F32.U32 R22, R15 ;  /* 0x0000000f00167245 */ /* 0x001fd60000201000 */
[----:B------:R-:W-:Y:S05]  /*9820*/  @!P0 BRA `(.L_x_307) ;  /* 0x0000000000288947 */ /* 0x000fea0003800000 */
[----:B------:R-:W-:Y:S02]  /*9830*/  ULDC UR5, c[0x0][0x634] ;  /* 0x00018d0000057ab9 */ /* 0x000fe40000000800 */
[----:B------:R-:W-:-:S05]  /*9840*/  IADD3 R5, P0, R16, UR5, RZ ;  /* 0x0000000510057c10 */ /* 0x000fca000ff1e0ff */
[----:B------:R-:W-:-:S04]  /*9850*/  IMAD.X R21, RZ, RZ, R17, P0 ;  /* 0x000000ffff157224 */ /* 0x000fc800000e0611 */
[----:B------:R-:W-:-:S04]  /*9860*/  IMAD.WIDE.U32 R6, R21, UR6, RZ ;  /* 0x0000000615067c25 */ /* 0x000fc8000f8e00ff */
[----:B------:R-:W-:-:S04]  /*9870*/  IMAD.WIDE.U32 R6, P0, R5, UR7, R6 ;  /* 0x0000000705067c25 */ /* 0x000fc8000f800006 */
[----:B------:R-:W-:-:S04]  /*9880*/  IMAD.WIDE.U32 R4, R5, UR6, RZ ;  /* 0x0000000605047c25 */ /* 0x000fc8000f8e00ff */
[----:B------:R-:W-:Y:S01]  /*9890*/  IMAD.MOV.U32 R4, RZ, RZ, R7 ;  /* 0x000000ffff047224 */ /* 0x000fe200078e0007 */
[----:B------:R-:W-:Y:S01]  /*98a0*/  IADD3 RZ, P1, R5, R6, RZ ;  /* 0x0000000605ff7210 */ /* 0x000fe20007f3e0ff */
[----:B------:R-:W-:-:S04]  /*98b0*/  IMAD.X R5, RZ, RZ, RZ, P0 ;  /* 0x000000ffff057224 */ /* 0x000fc800000e06ff */
[----:B------:R-:W-:-:S08]  /*98c0*/  IMAD.WIDE.U32.X R4, R21, UR7, R4, P1 ;  /* 0x0000000715047c25 */ /* 0x000fd000088e0404 */
.L_x_307:
[--C-:B------:R-:W-:Y:S01]  /*98d0*/  SHF.R.U64 R14, R4, UR8, R5.reuse ;  /* 0x00000008040e7c19 */ /* 0x100fe20008001205 */
[----:B------:R-:W-:Y:S01]  /*98e0*/  FMUL R22, R22, UR9 ;  /* 0x0000000916167c20 */ /* 0x000fe20008400000 */
[----:B------:R-:W-:Y:S01]  /*98f0*/  SHF.R.U32.HI R4, RZ, UR8, R5 ;  /* 0x00000008ff047c19 */ /* 0x000fe20008011605 */
[----:B------:R-:W0:Y:S01]  /*9900*/  LDC R6, c[0x0][0x144] ;  /* 0x00005100ff067b82 */ /* 0x000e220000000800 */
[----:B------:R-:W-:Y:S01]  /*9910*/  IADD3 R5, P0, RZ, -R14, RZ ;  /* 0x8000000eff057210 */ /* 0x000fe20007f1e0ff */
[----:B------:R-:W-:Y:S01]  /*9920*/  ULDC UR5, c[0x0][0x154] ;  /* 0x0000550000057ab9 */ /* 0x000fe20000000800 */
[----:B-1----:R-:W-:Y:S01]  /*9930*/  I2FP.F32.U32 R7, R20 ;  /* 0x0000001400077245 */ /* 0x002fe20000201000 */
[----:B------:R-:W1:Y:S01]  /*9940*/  F2I.U32.TRUNC.NTZ R22, R22 ;  /* 0x0000001600167305 */ /* 0x000e62000020f000 */
[----:B------:R-:W-:Y:S01]  /*9950*/  ULDC.64 UR6, c[0x0][0x620] ;  /* 0x0001880000067ab9 */ /* 0x000fe20000000a00 */
[----:B------:R-:W-:Y:S01]  /*9960*/  IMAD.X R4, RZ, RZ, ~R4, P0 ;  /* 0x000000ffff047224 */ /* 0x000fe200000e0e04 */
[----:B------:R-:W-:Y:S01]  /*9970*/  ISETP.NE.AND P2, PT, R2, 0x1, PT ;  /* 0x000000010200780c */ /* 0x000fe20003f45270 */
[----:B------:R-:W-:Y:S01]  /*9980*/  FMUL R23, R7, UR5 ;  /* 0x0000000507177c20 */ /* 0x000fe20008400000 */
[----:B------:R-:W2:Y:S01]  /*9990*/  LDC R25, c[0x0][0x148] ;  /* 0x00005200ff197b82 */ /* 0x000ea20000000800 */
[----:B------:R-:W-:Y:S01]  /*99a0*/  IMAD R4, R4, UR6, RZ ;  /* 0x0000000604047c24 */ /* 0x000fe2000f8e02ff */
[----:B------:R-:W-:-:S03]  /*99b0*/  ULDC UR5, c[0x0][0x618] ;  /* 0x0001860000057ab9 */ /* 0x000fc60000000800 */
[----:B------:R-:W3:Y:S01]  /*99c0*/  F2I.U32.TRUNC.NTZ R23, R23 ;  /* 0x0000001700177305 */ /* 0x000ee2000020f000 */
[C---:B------:R-:W-:Y:S02]  /*99d0*/  IMAD R7, R5.reuse, UR7, R4 ;  /* 0x0000000705077c24 */ /* 0x040fe4000f8e0204 */
[----:B------:R-:W-:Y:S01]  /*99e0*/  IMAD.WIDE.U32 R4, R5, UR6, R16 ;  /* 0x0000000605047c25 */ /* 0x000fe2000f8e0010 */
[----:B------:R-:W-:Y:S02]  /*99f0*/  ULDC.64 UR6, c[0x0][0x640] ;  /* 0x0001900000067ab9 */ /* 0x000fe40000000a00 */
[----:B------:R-:W-:Y:S01]  /*9a00*/  ISETP.NE.U32.AND P0, PT, RZ, UR6, PT ;  /* 0x00000006ff007c0c */ /* 0x000fe2000bf05070 */
[----:B------:R-:W-:Y:S02]  /*9a10*/  IMAD.IADD R5, R5, 0x1, R7 ;  /* 0x0000000105057824 */ /* 0x000fe400078e0207 */
[----:B-1----:R-:W-:Y:S01]  /*9a20*/  IMAD.MOV R22, RZ, RZ, -R22 ;  /* 0x000000ffff167224 */ /* 0x002fe200078e0a16 */
[----:B------:R-:W-:-:S02]  /*9a30*/  ISETP.NE.AND.EX P0, PT, RZ, UR7, PT, P0 ;  /* 0x00000007ff007c0c */ /* 0x000fc4000bf05300 */
[----:B------:R-:W-:Y:S01]  /*9a40*/  SHF.R.U64 R21, R4, UR5, R5 ;  /* 0x0000000504157c19 */ /* 0x000fe20008001205 */
[----:B0-----:R-:W-:Y:S01]  /*9a50*/  IMAD R15, R6, R22, R15 ;  /* 0x00000016060f7224 */ /* 0x001fe200078e020f */
[----:B------:R-:W-:Y:S01]  /*9a60*/  SHF.R.U32.HI R4, RZ, UR5, R5 ;  /* 0x00000005ff047c19 */ /* 0x000fe20008011605 */
[----:B------:R-:W-:Y:S01]  /*9a70*/  ULDC UR5, c[0x0][0x608] ;  /* 0x0001820000057ab9 */ /* 0x000fe20000000800 */
[----:B---3--:R-:W-:Y:S02]  /*9a80*/  IMAD.MOV R6, RZ, RZ, -R23 ;  /* 0x000000ffff067224 */ /* 0x008fe400078e0a17 */
[--C-:B------:R-:W-:Y:S02]  /*9a90*/  SHF.R.U64 R22, R21, UR5, R4.reuse ;  /* 0x0000000515167c19 */ /* 0x100fe40008001204 */
[----:B------:R-:W-:Y:S01]  /*9aa0*/  SHF.R.U32.HI R5, RZ, UR5, R4 ;  /* 0x00000005ff057c19 */ /* 0x000fe20008011604 */
[----:B------:R-:W-:Y:S01]  /*9ab0*/  ULDC UR5, c[0x0][0x658] ;  /* 0x0001960000057ab9 */ /* 0x000fe20000000800 */
[----:B--2---:R-:W-:-:S02]  /*9ac0*/  @P2 IMAD R15, R25, R6, R20 ;  /* 0x00000006190f2224 */ /* 0x004fc400078e0214 */
[--C-:B------:R-:W-:Y:S02]  /*9ad0*/  SHF.R.U64 R20, R22, UR5, R5.reuse ;  /* 0x0000000516147c19 */ /* 0x100fe40008001205 */
[----:B------:R-:W-:-:S03]  /*9ae0*/  SHF.R.U32.HI R23, RZ, UR5, R5 ;  /* 0x00000005ff177c19 */ /* 0x000fc60008011605 */
[----:B------:R-:W-:Y:S02]  /*9af0*/  IMAD.MOV.U32 R6, RZ, RZ, R20 ;  /* 0x000000ffff067224 */ /* 0x000fe400078e0014 */
[----:B------:R-:W-:Y:S01]  /*9b00*/  IMAD.MOV.U32 R5, RZ, RZ, R23 ;  /* 0x000000ffff057224 */ /* 0x000fe200078e0017 */
[----:B------:R-:W-:Y:S06]  /*9b10*/  @!P0 BRA `(.L_x_308) ;  /* 0x00000000002c8947 */ /* 0x000fec0003800000 */
        /* <DEDUP_REMOVED lines=9> */
[----:B------:R-:W-:-:S04]  /*9bb0*/  IMAD.WIDE.U32.X R4, R23, UR7, R4, P1 ;  /* 0x0000000717047c25 */ /* 0x000fc800088e0404 */
[----:B------:R-:W-:-:S07]  /*9bc0*/  IMAD.MOV.U32 R6, RZ, RZ, R4 ;  /* 0x000000ffff067224 */ /* 0x000fce00078e0004 */
.L_x_308:
[----:B------:R-:W-:Y:S01]  /*9bd0*/  ULDC UR5, c[0x0][0x648] ;  /* 0x0001920000057ab9 */ /* 0x000fe20000000800 */
[----:B------:R-:W-:Y:S01]  /*9be0*/  LOP3.LUT R4, R22, UR17, RZ, 0xc0, !PT ;  /* 0x0000001116047c12 */ /* 0x000fe2000f8ec0ff */
[----:B------:R-:W-:Y:S01]  /*9bf0*/  ULDC UR6, c[0x0][0x610] ;  /* 0x0001840000067ab9 */ /* 0x000fe20000000800 */
[----:B------:R-:W-:Y:S01]  /*9c00*/  SHF.R.U64 R5, R6, UR5, R5 ;  /* 0x0000000506057c19 */ /* 0x000fe20008001205 */
[----:B------:R-:W-:Y:S01]  /*9c10*/  ULDC UR5, c[0x0][0x638] ;  /* 0x00018e0000057ab9 */ /* 0x000fe20000000800 */
[----:B------:R-:W-:Y:S01]  /*9c20*/  LOP3.LUT R21, R21, UR4, RZ, 0xc0, !PT ;  /* 0x0000000415157c12 */ /* 0x000fe2000f8ec0ff */
[----:B------:R-:W-:Y:S02]  /*9c30*/  IMAD.MOV.U32 R6, RZ, RZ, R14 ;  /* 0x000000ffff067224 */ /* 0x000fe400078e000e */
[----:B------:R-:W-:Y:S02]  /*9c40*/  IMAD.MOV R7, RZ, RZ, -R5 ;  /* 0x000000ffff077224 */ /* 0x000fe400078e0a05 */
[----:B------:R-:W-:-:S02]  /*9c50*/  IMAD R4, R5, UR18, R4 ;  /* 0x0000001205047c24 */ /* 0x000fc4000f8e0204 */
[----:B------:R-:W-:Y:S01]  /*9c60*/  IMAD R20, R7, UR5, R20 ;  /* 0x0000000507147c24 */ /* 0x000fe2000f8e0214 */
[----:B------:R-:W-:Y:S01]  /*9c70*/  ULDC UR5, c[0x0][0x600] ;  /* 0x0001800000057ab9 */ /* 0x000fe20000000800 */
[----:B------:R-:W-:Y:S02]  /*9c80*/  IMAD R15, R4, UR6, R15 ;  /* 0x00000006040f7c24 */ /* 0x000fe4000f8e020f */
[----:B------:R-:W-:Y:S02]  /*9c90*/  IMAD R20, R20, UR5, R21 ;  /* 0x0000000514147c24 */ /* 0x000fe4000f8e0215 */
[----:B------:R-:W-:-:S03]  /*9ca0*/  IMAD.MOV.U32 R4, RZ, RZ, 0x1 ;  /* 0x00000001ff047424 */ /* 0x000fc600078e00ff */
[----:B------:R-:W-:Y:S02]  /*9cb0*/  SEL R21, R20, R15, !P2 ;  /* 0x0000000f14157207 */ /* 0x000fe40005000000 */
[----:B------:R-:W-:-:S07]  /*9cc0*/  SEL R20, R15, R20, !P2 ;  /* 0x000000140f147207 */ /* 0x000fce0005000000 */
.L_x_306:
[----:B------:R-:W-:Y:S05]  /*9cd0*/  BSYNC B1 ;  /* 0x0000000000017941 */ /* 0x000fea0003800000 */
.L_x_305:
[----:B------:R-:W-:-:S13]  /*9ce0*/  LOP3.LUT P0, RZ, R4, 0xff, RZ, 0xc0, !PT ;  /* 0x000000ff04ff7812 */ /* 0x000fda000780c0ff */
[----:B------:R-:W-:Y:S05]  /*9cf0*/  @P0 BRA `(.L_x_309) ;  /* 0xfffffff4003c0947 */ /* 0x000fea000383ffff */
[----:B------:R-:W-:Y:S05]  /*9d00*/  BSYNC B0 ;  /* 0x0000000000007941 */ /* 0x000fea0003800000 */
.L_x_298:
[----:B------:R-:W-:-:S03]  /*9d10*/  UMOV UR5, 0xffffffff ;  /* 0xffffffff00057882 */ /* 0x000fc60000000000 */
[----:B------:R-:W-:Y:S05]  /*9d20*/  BRA.DIV UR5, `(.L_x_310) ;  /* 0x0000000605147947 */ /* 0x000fea000b800000 */
[----:B------:R-:W-:-:S13]  /*9d30*/  ELECT P6, URZ, PT ;  /* 0x00000000003f782f */ /* 0x000fda00038c0000 */
.L_x_324:
[----:B------:R-:W-:Y:S04]  /*9d40*/  BSSY B0, `(.L_x_311) ;  /* 0x000002b000007945 */ /* 0x000fe80003800000 */
[----:B------:R-:W-:Y:S05]  /*9d50*/  @!P6 BRA `(.L_x_312) ;  /* 0x0000000000a4e947 */ /* 0x000fea0003800000 */
[----:B------:R-:W-:-:S04]  /*9d60*/  LOP3.LUT R19, R19, 0x2, RZ, 0xfc, !PT ;  /* 0x0000000213137812 */ /* 0x000fc800078efcff */
[----:B------:R-:W-:-:S13]  /*9d70*/  ISETP.NE.AND P0, PT, R19, 0x3, PT ;  /* 0x000000031300780c */ /* 0x000fda0003f05270 */
[----:B------:R-:W-:Y:S05]  /*9d80*/  @!P0 BRA `(.L_x_313) ;  /* 0x0000000000048947 */ /* 0x000fea0003800000 */
[----:B------:R-:W-:Y:S01]  /*9d90*/  BPT.TRAP 0x1 ;  /* 0x000000040000795c */ /* 0x000fe20000300000 */
.L_x_313:
[----:B------:R-:W0:Y:S01]  /*9da0*/  S2R R5, SR_CgaCtaId ;  /* 0x0000000000057919 */ /* 0x000e220000008800 */
[----:B------:R-:W-:Y:S02]  /*9db0*/  MOV R2, 0x400 ;  /* 0x0000040000027802 */ /* 0x000fe40000000f00 */
[----:B------:R-:W-:Y:S02]  /*9dc0*/  SHF.L.U32 R4, R0, 0x1f, RZ ;  /* 0x0000001f00047819 */ /* 0x000fe400000006ff */
[----:B0-----:R-:W-:-:S05]  /*9dd0*/  LEA R2, R5, R2, 0x18 ;  /* 0x0000000205027211 */ /* 0x001fca00078ec0ff */
[----:B------:R-:W-:-:S04]  /*9de0*/  VIADD R2, R2, 0x20 ;  /* 0x0000002002027836 */ /* 0x000fc80000000000 */
[C---:B------:R-:W-:Y:S02]  /*9df0*/  IMAD R7, R3.reuse, 0x8, R2 ;  /* 0x0000000803077824 */ /* 0x040fe400078e0202 */
[----:B------:R-:W-:Y:S02]  /*9e00*/  VIADD R3, R3, 0x1 ;  /* 0x0000000103037836 */ /* 0x000fe40000000000 */
[----:B------:R-:W0:Y:S03]  /*9e10*/  SYNCS.PHASECHK.TRANS64.TRYWAIT P0, [R7+URZ], R4 ;  /* 0x00000004070075a7 */ /* 0x000e26000800017f */
[----:B------:R-:W-:-:S04]  /*9e20*/  ISETP.NE.AND P1, PT, R3, 0x4, PT ;  /* 0x000000040300780c */ /* 0x000fc80003f25270 */
[----:B------:R-:W-:Y:S02]  /*9e30*/  SEL R5, RZ, 0x1, P1 ;  /* 0x00000001ff057807 */ /* 0x000fe40000800000 */
[----:B------:R-:W-:Y:S02]  /*9e40*/  SEL R3, R3, RZ, P1 ;  /* 0x000000ff03037207 */ /* 0x000fe40000800000 */
[----:B------:R-:W-:-:S03]  /*9e50*/  LOP3.LUT R6, R0, R5, RZ, 0x3c, !PT ;  /* 0x0000000500067212 */ /* 0x000fc600078e3cff */
[----:B------:R-:W-:Y:S01]  /*9e60*/  IMAD R8, R3, 0x8, R2 ;  /* 0x0000000803087824 */ /* 0x000fe200078e0202 */
[----:B------:R-:W-:Y:S01]  /*9e70*/  SHF.L.U32 R5, R6, 0x1f, RZ ;  /* 0x0000001f06057819 */ /* 0x000fe200000006ff */
[----:B0-----:R-:W-:Y:S06]  /*9e80*/  @!P0 BRA `(.L_x_314) ;  /* 0x0000000000dc8947 */ /* 0x001fec0003800000 */
.L_x_325:
[----:B------:R-:W1:Y:S01]  /*9e90*/  SYNCS.PHASECHK.TRANS64.TRYWAIT P0, [R8+URZ], R5 ;  /* 0x00000005080075a7 */ /* 0x000e62000800017f */
[----:B------:R-:W-:-:S05]  /*9ea0*/  VIADD R0, R3, 0x1 ;  /* 0x0000000103007836 */ /* 0x000fca0000000000 */
[----:B------:R-:W-:-:S04]  /*9eb0*/  ISETP.NE.AND P1, PT, R0, 0x4, PT ;  /* 0x000000040000780c */ /* 0x000fc80003f25270 */
[----:B------:R-:W-:Y:S02]  /*9ec0*/  SEL R3, RZ, 0x1, P1 ;  /* 0x00000001ff037807 */ /* 0x000fe40000800000 */
[----:B0-----:R-:W-:Y:S02]  /*9ed0*/  SEL R7, R0, RZ, P1 ;  /* 0x000000ff00077207 */ /* 0x001fe40000800000 */
[----:B------:R-:W-:-:S03]  /*9ee0*/  LOP3.LUT R9, R6, R3, RZ, 0x3c, !PT ;  /* 0x0000000306097212 */ /* 0x000fc600078e3cff */
[----:B------:R-:W-:Y:S01]  /*9ef0*/  IMAD R11, R7, 0x8, R2 ;  /* 0x00000008070b7824 */ /* 0x000fe200078e0202 */
[----:B------:R-:W-:Y:S01]  /*9f00*/  SHF.L.U32 R6, R9, 0x1f, RZ ;  /* 0x0000001f09067819 */ /* 0x000fe200000006ff */
[----:B-1----:R-:W-:Y:S06]  /*9f10*/  @!P0 BRA `(.L_x_315) ;  /* 0x0000000000cc8947 */ /* 0x002fec0003800000 */
.L_x_326:
[----:B------:R-:W1:Y:S01]  /*9f20*/  SYNCS.PHASECHK.TRANS64.TRYWAIT P0, [R11+URZ], R6 ;  /* 0x000000060b0075a7 */ /* 0x000e62000800017f */
[----:B------:R-:W-:-:S05]  /*9f30*/  VIADD R0, R7, 0x1 ;  /* 0x0000000107007836 */ /* 0x000fca0000000000 */
[----:B------:R-:W-:-:S04]  /*9f40*/  ISETP.NE.AND P1, PT, R0, 0x4, PT ;  /* 0x000000040000780c */ /* 0x000fc80003f25270 */
[----:B------:R-:W-:Y:S02]  /*9f50*/  SEL R4, RZ, 0x1, P1 ;  /* 0x00000001ff047807 */ /* 0x000fe40000800000 */
[----:B------:R-:W-:Y:S02]  /*9f60*/  SEL R3, R0, RZ, P1 ;  /* 0x000000ff00037207 */ /* 0x000fe40000800000 */
[----:B------:R-:W-:Y:S01]  /*9f70*/  LOP3.LUT R0, R9, R4, RZ, 0x3c, !PT ;  /* 0x0000000409007212 */ /* 0x000fe200078e3cff */
[----:B-1----:R-:W-:Y:S06]  /*9f80*/  @!P0 BRA `(.L_x_316) ;  /* 0x0000000000c48947 */ /* 0x002fec0003800000 */
.L_x_327:
[----:B------:R-:W-:Y:S01]  /*9f90*/  IMAD R3, R3, 0x8, R2 ;  /* 0x0000000803037824 */ /* 0x000fe200078e0202 */
[----:B------:R-:W-:-:S07]  /*9fa0*/  SHF.L.U32 R0, R0, 0x1f, RZ ;  /* 0x0000001f00007819 */ /* 0x000fce00000006ff */
.L_x_317:
[----:B--2---:R2:W3:Y:S02]  /*9fb0*/  SYNCS.PHASECHK.TRANS64.TRYWAIT P0, [R3+URZ], R0 ;  /* 0x00000000030075a7 */ /* 0x0044e4000800017f */
[----:B---3--:R-:W-:Y:S05]  /*9fc0*/  @!P0 NANOSLEEP.SYNCS 0x989680 ;  /* 0x009896800000895d */ /* 0x008fea0003900000 */
[----:B------:R-:W3:Y:S02]  /*9fd0*/  @!P0 SYNCS.PHASECHK.TRANS64 P0, [R3+URZ], R0 ;  /* 0x00000000030085a7 */ /* 0x000ee4000800007f */
[----:B---3--:R-:W-:Y:S05]  /*9fe0*/  @!P0 BRA `(.L_x_317) ;  /* 0xfffffffc00f08947 */ /* 0x008fea000383ffff */
.L_x_312:
[----:B------:R-:W-:Y:S05]  /*9ff0*/  BSYNC B0 ;  /* 0x0000000000007941 */ /* 0x000fea0003800000 */
.L_x_311:
[----:B------:R-:W-:Y:S05]  /*a000*/  EXIT ;  /* 0x000000000000794d */ /* 0x000fea0003800000 */
.L_x_21:
[----:B----4-:R4:W0:Y:S02]  /*a010*/  SYNCS.PHASECHK.TRANS64.TRYWAIT P1, [R3+URZ], R0 ;  /* 0x00000000030075a7 */ /* 0x010824000802017f */
[----:B0-----:R-:W-:Y:S05]  /*a020*/  @!P1 NANOSLEEP.SYNCS 0x989680 ;  /* 0x009896800000995d */ /* 0x001fea0003900000 */
[----:B------:R-:W0:Y:S02]  /*a030*/  @!P1 SYNCS.PHASECHK.TRANS64 P1, [R3+URZ], R0 ;  /* 0x00000000030095a7 */ /* 0x000e24000802007f */
[----:B0-----:R-:W-:Y:S05]  /*a040*/  @!P1 BRA `(.L_x_21) ;  /* 0xfffffffc00f09947 */ /* 0x001fea000383ffff */
[----:B------:R-:W-:Y:S05]  /*a050*/  BRA `(.L_x_20) ;  /* 0xffffff7400347947 */ /* 0x000fea000383ffff */
.L_x_26:
[----:B-1----:R1:W3:Y:S02]  /*a060*/  SYNCS.PHASECHK.TRANS64.TRYWAIT P1, [R5+URZ], R4 ;  /* 0x00000004050075a7 */ /* 0x0022e4000802017f */
[----:B---3--:R-:W-:Y:S05]  /*a070*/  @!P1 NANOSLEEP.SYNCS 0x989680 ;  /* 0x009896800000995d */ /* 0x008fea0003900000 */
[----:B------:R-:W3:Y:S02]  /*a080*/  @!P1 SYNCS.PHASECHK.TRANS64 P1, [R5+URZ], R4 ;  /* 0x00000004050095a7 */ /* 0x000ee4000802007f */
[----:B---3--:R-:W-:Y:S05]  /*a090*/  @!P1 BRA `(.L_x_26) ;  /* 0xfffffffc00f09947 */ /* 0x008fea000383ffff */
[----:B------:R-:W-:Y:S05]  /*a0a0*/  BRA `(.L_x_25) ;  /* 0xffffff7800107947 */ /* 0x000fea000383ffff */
.L_x_299:
[----:B------:R-:W-:Y:S01]  /*a0b0*/  BSSY B1, `(.L_x_318) ;  /* 0x0000006000017945 */ /* 0x000fe20003800000 */
[----:B------:R-:W-:-:S07]  /*a0c0*/  IMAD.MOV.U32 R15, RZ, RZ, -0x1 ;  /* 0xffffffffff0f7424 */ /* 0x000fce00078e00ff */
[----:B------:R-:W-:Y:S05]  /*a0d0*/  WARPSYNC.COLLECTIVE R15, `(.L_x_319) ;  /* 0x000000000f0c7348 */ /* 0x000fea0003c00000 */
[----:B------:R-:W-:Y:S02]  /*a0e0*/  ELECT P6, UR62, PT ;  /* 0x00000000003e782f */ /* 0x000fe400038c0000 */
[----:B------:R-:W-:Y:S01]  /*a0f0*/  MOV R14, UR62 ;  /* 0x0000003e000e7c02 */ /* 0x000fe20008000f00 */
[----:B------:R-:W-:Y:S10]  /*a100*/  ENDCOLLECTIVE ;  /* 0x000000000000791b */ /* 0x000ff40003800000 */
.L_x_319:
[----:B------:R-:W-:Y:S05]  /*a110*/  BSYNC B1 ;  /* 0x0000000000017941 */ /* 0x000fea0003800000 */
.L_x_318:
[----:B------:R-:W-:Y:S05]  /*a120*/  BRA `(.L_x_320) ;  /* 0xfffffff0003c7947 */ /* 0x000fea000383ffff */
.L_x_302:
[----:B0-----:R0:W1:Y:S02]  /*a130*/  SYNCS.PHASECHK.TRANS64.TRYWAIT P0, [R20+URZ+0x20], R7 ;  /* 0x00002007140075a7 */ /* 0x001064000800017f */
[----:B-1----:R-:W-:Y:S05]  /*a140*/  @!P0 NANOSLEEP.SYNCS 0x989680 ;  /* 0x009896800000895d */ /* 0x002fea0003900000 */
[----:B------:R-:W1:Y:S02]  /*a150*/  @!P0 SYNCS.PHASECHK.TRANS64 P0, [R20+URZ+0x20], R7 ;  /* 0x00002007140085a7 */ /* 0x000e64000800007f */
[----:B-1----:R-:W-:Y:S05]  /*a160*/  @!P0 BRA `(.L_x_302) ;  /* 0xfffffffc00f08947 */ /* 0x002fea000383ffff */
[----:B------:R-:W-:Y:S05]  /*a170*/  BRA `(.L_x_321) ;  /* 0xfffffff000747947 */ /* 0x000fea000383ffff */
.L_x_310:
[----:B------:R-:W-:Y:S01]  /*a180*/  BSSY B0, `(.L_x_322) ;  /* 0x0000006000007945 */ /* 0x000fe20003800000 */
[----:B------:R-:W-:-:S07]  /*a190*/  IMAD.MOV.U32 R15, RZ, RZ, -0x1 ;  /* 0xffffffffff0f7424 */ /* 0x000fce00078e00ff */
[----:B------:R-:W-:Y:S05]  /*a1a0*/  WARPSYNC.COLLECTIVE R15, `(.L_x_323) ;  /* 0x000000000f0c7348 */ /* 0x000fea0003c00000 */
[----:B------:R-:W-:Y:S02]  /*a1b0*/  ELECT P6, UR62, PT ;  /* 0x00000000003e782f */ /* 0x000fe400038c0000 */
[----:B------:R-:W-:Y:S01]  /*a1c0*/  MOV R14, UR62 ;  /* 0x0000003e000e7c02 */ /* 0x000fe20008000f00 */
[----:B------:R-:W-:Y:S10]  /*a1d0*/  ENDCOLLECTIVE ;  /* 0x000000000000791b */ /* 0x000ff40003800000 */
.L_x_323:
[----:B------:R-:W-:Y:S05]  /*a1e0*/  BSYNC B0 ;  /* 0x0000000000007941 */ /* 0x000fea0003800000 */
.L_x_322:
[----:B------:R-:W-:Y:S05]  /*a1f0*/  BRA `(.L_x_324) ;  /* 0xfffffff800d07947 */ /* 0x000fea000383ffff */
.L_x_314:
[----:B0-----:R0:W1:Y:S02]  /*a200*/  SYNCS.PHASECHK.TRANS64.TRYWAIT P0, [R7+URZ], R4 ;  /* 0x00000004070075a7 */ /* 0x001064000800017f */
[----:B-1----:R-:W-:Y:S05]  /*a210*/  @!P0 NANOSLEEP.SYNCS 0x989680 ;  /* 0x009896800000895d */ /* 0x002fea0003900000 */
[----:B------:R-:W1:Y:S02]  /*a220*/  @!P0 SYNCS.PHASECHK.TRANS64 P0, [R7+URZ], R4 ;  /* 0x00000004070085a7 */ /* 0x000e64000800007f */
[----:B-1----:R-:W-:Y:S05]  /*a230*/  @!P0 BRA `(.L_x_314) ;  /* 0xfffffffc00f08947 */ /* 0x002fea000383ffff */
[----:B------:R-:W-:Y:S05]  /*a240*/  BRA `(.L_x_325) ;  /* 0xfffffffc00107947 */ /* 0x000fea000383ffff */
.L_x_315:
[----:B0-----:R0:W1:Y:S02]  /*a250*/  SYNCS.PHASECHK.TRANS64.TRYWAIT P0, [R8+URZ], R5 ;  /* 0x00000005080075a7 */ /* 0x001064000800017f */
[----:B-1----:R-:W-:Y:S05]  /*a260*/  @!P0 NANOSLEEP.SYNCS 0x989680 ;  /* 0x009896800000895d */ /* 0x002fea0003900000 */
[----:B------:R-:W1:Y:S02]  /*a270*/  @!P0 SYNCS.PHASECHK.TRANS64 P0, [R8+URZ], R5 ;  /* 0x00000005080085a7 */ /* 0x000e64000800007f */
[----:B-1----:R-:W-:Y:S05]  /*a280*/  @!P0 BRA `(.L_x_315) ;  /* 0xfffffffc00f08947 */ /* 0x002fea000383ffff */
[----:B------:R-:W-:Y:S05]  /*a290*/  BRA `(.L_x_326) ;  /* 0xfffffffc00207947 */ /* 0x000fea000383ffff */
.L_x_316:
[----:B-1----:R1:W2:Y:S02]  /*a2a0*/  SYNCS.PHASECHK.TRANS64.TRYWAIT P0, [R11+URZ], R6 ;  /* 0x000000060b0075a7 */ /* 0x0022a4000800017f */
[----:B--2---:R-:W-:Y:S05]  /*a2b0*/  @!P0 NANOSLEEP.SYNCS 0x989680 ;  /* 0x009896800000895d */ /* 0x004fea0003900000 */
[----:B------:R-:W2:Y:S02]  /*a2c0*/  @!P0 SYNCS.PHASECHK.TRANS64 P0, [R11+URZ], R6 ;  /* 0x000000060b0085a7 */ /* 0x000ea4000800007f */
[----:B--2---:R-:W-:Y:S05]  /*a2d0*/  @!P0 BRA `(.L_x_316) ;  /* 0xfffffffc00f08947 */ /* 0x004fea000383ffff */
[----:B------:R-:W-:Y:S05]  /*a2e0*/  BRA `(.L_x_327) ;  /* 0xfffffffc00287947 */ /* 0x000fea000383ffff */
.L_x_328:
[----:B------:R-:W-:-:S00]  /*a2f0*/  BRA `(.L_x_328) ;  /* 0xfffffffc00fc7947 */ /* 0x000fc0000383ffff */
[----:B------:R-:W-:-:S00]  /*a300*/  NOP ;  /* 0x0000000000007918 */ /* 0x000fc00000000000 */
[----:B------:R-:W-:-:S00]  /*a310*/  NOP ;  /* 0x0000000000007918 */ /* 0x000fc00000000000 */
[----:B------:R-:W-:-:S00]  /*a320*/  NOP ;  /* 0x0000000000007918 */ /* 0x000fc00000000000 */
[----:B------:R-:W-:-:S00]  /*a330*/  NOP ;  /* 0x0000000000007918 */ /* 0x000fc00000000000 */
[----:B------:R-:W-:-:S00]  /*a340*/  NOP ;  /* 0x0000000000007918 */ /* 0x000fc00000000000 */
[----:B------:R-:W-:-:S00]  /*a350*/  NOP ;  /* 0x0000000000007918 */ /* 0x000fc00000000000 */
[----:B------:R-:W-:-:S00]  /*a360*/  NOP ;  /* 0x0000000000007918 */ /* 0x000fc00000000000 */
[----:B------:R-:W-:-:S00]  /*a370*/  NOP ;  /* 0x0000000000007918 */ /* 0x000fc00000000000 */
.L_x_329:


//--------------------- .nv.global.init           --------------------------
	.section	.nv.global.init,"aw",@progbits
.nv.global.init:
	.type		$str$22,@object
	.size		$str$22,($str$23 - $str$22)
$str$22:
        /*0000*/ 	.byte	0x6b, 0x5f, 0x74, 0x69, 0x6c, 0x65, 0x5f, 0x63, 0x6f, 0x75, 0x6e, 0x74, 0x20, 0x3e, 0x3d, 0x20
        /*0010*/ 	.byte	0x31, 0x00
	.type		$str$23,@object
	.size		$str$23,(__unnamed_1 - $str$23)
$str$23:
        /*0012*/ 	.byte	0x2f, 0x74, 0x6d, 0x70, 0x2f, 0x63, 0x75, 0x74, 0x6c, 0x61, 0x73, 0x73, 0x5f, 0x73, 0x77, 0x65
        /*0022*/ 	.byte	0x65, 0x70, 0x5f, 0x73, 0x72, 0x63, 0x2f, 0x69, 0x6e, 0x63, 0x6c, 0x75, 0x64, 0x65, 0x2f, 0x63
        /*0032*/ 	.byte	0x75, 0x74, 0x6c, 0x61, 0x73, 0x73, 0x2f, 0x67, 0x65, 0x6d, 0x6d, 0x2f, 0x63, 0x6f, 0x6c, 0x6c
        /*0042*/ 	.byte	0x65, 0x63, 0x74, 0x69, 0x76, 0x65, 0x2f, 0x73, 0x6d, 0x39, 0x30, 0x5f, 0x6d, 0x6d, 0x61, 0x5f
        /*0052*/ 	.byte	0x74, 0x6d, 0x61, 0x5f, 0x67, 0x6d, 0x6d, 0x61, 0x5f, 0x73, 0x73, 0x5f, 0x77, 0x61, 0x72, 0x70
        /*0062*/ 	.byte	0x73, 0x70, 0x65, 0x63, 0x69, 0x61, 0x6c, 0x69, 0x7a, 0x65, 0x64, 0x2e, 0x68, 0x70, 0x70, 0x00
	.type		__unnamed_1,@object
	.size		__unnamed_1,(.L_0 - __unnamed_1)
__unnamed_1:
        /*0072*/ 	.byte	0x76, 0x6f, 0x69, 0x64, 0x20, 0x63, 0x75, 0x74, 0x6c, 0x61, 0x73, 0x73, 0x3a, 0x3a, 0x67, 0x65
        /* <DEDUP_REMOVED lines=172> */
        /*0b42*/ 	.byte	0x3a, 0x69, 0x64, 0x65, 0x6e, 0x74, 0x69, 0x74, 0x79, 0x5d, 0x00
.L_0:


//--------------------- .nv.shared._ZN7cutlass13device_kernelINS_4gemm6kernel13GemmUniversalIN4cute5tupleIJiiiiEEENS1_10collective13CollectiveMmaINS1_34MainloopSm90TmaGmmaWarpSpecializedILi4ENS5_IJNS4_1CILi2EEENSA_ILi1EEESC_EEENS1_35KernelTmaWarpSpecializedCooperativeEEENS5_IJNSA_ILi256EEENSA_ILi128EEENSA_ILi64EEEEEEaNS5_IJlSC_lEEEaSK_NS4_8TiledMMAINS4_8MMA_AtomIJNS4_4SM904GMMA27MMA_64x128x32_S32S8S8_SS_TNEEEENS4_6LayoutISD_NS5_IJSC_NSA_ILi0EEESS_EEEEENS5_IJNS4_10UnderscoreESV_SV_EEEEENS4_13SM90_TMA_LOADENS4_14ComposedLayoutINS4_7SwizzleILi2ELi4ELi3EEENS4_18smem_ptr_flag_bitsILi8EEENSR_INS5_IJNSA_ILi8EEESI_EEENS5_IJSI_SC_EEEEEEEvNS4_8identityENS4_23SM90_TMA_LOAD_MULTICASTES18_vS19_EENS_8epilogue10collective6detail29Sm90TmaWarpSpecializedAdapterINS1D_15DefaultEpilogueIaSK_SK_NS1C_6thread17LinearCombinationIaLi1EiiLNS1H_9ScaleType4KindE0ELNS_15FloatRoundStyleE2EaEENS1_15EpilogueDefaultEEEEEvvEEEEvNT_6ParamsE --------------------------
	.section	.nv.shared._ZN7cutlass13device_kernelINS_4gemm6kernel13GemmUniversalIN4cute5tupleIJiiiiEEENS1_10collective13CollectiveMmaINS1_34MainloopSm90TmaGmmaWarpSpecializedILi4ENS5_IJNS4_1CILi2EEENSA_ILi1EEESC_EEENS1_35KernelTmaWarpSpecializedCooperativeEEENS5_IJNSA_ILi256EEENSA_ILi128EEENSA_ILi64EEEEEEaNS5_IJlSC_lEEEaSK_NS4_8TiledMMAINS4_8MMA_AtomIJNS4_4SM904GMMA27MMA_64x128x32_S32S8S8_SS_TNEEEENS4_6LayoutISD_NS5_IJSC_NSA_ILi0EEESS_EEEEENS5_IJNS4_10UnderscoreESV_SV_EEEEENS4_13SM90_TMA_LOADENS4_14ComposedLayoutINS4_7SwizzleILi2ELi4ELi3EEENS4_18smem_ptr_flag_bitsILi8EEENSR_INS5_IJNSA_ILi8EEESI_EEENS5_IJSI_SC_EEEEEEEvNS4_8identityENS4_23SM90_TMA_LOAD_MULTICASTES18_vS19_EENS_8epilogue10collective6detail29Sm90TmaWarpSpecializedAdapterINS1D_15DefaultEpilogueIaSK_SK_NS1C_6thread17LinearCombinationIaLi1EiiLNS1H_9ScaleType4KindE0ELNS_15FloatRoundStyleE2EaEENS1_15EpilogueDefaultEEEEEvvEEEEvNT_6ParamsE,"aw",@nobits
	.sectionflags	@""
	.align	16
	.zero		1024


//--------------------- .nv.shared.reserved.0     --------------------------
	.section	.nv.shared.reserved.0,"aw",@nobits
	.weak		__nv_reservedSMEM_offset_0_alias
	.size		__nv_reservedSMEM_offset_0_alias, 0, 0
	.other		__nv_reservedSMEM_offset_0_alias,@"STO_CUDA_RESERVED_SHARED STV_DEFAULT"
__nv_reservedSMEM_offset_0_alias:
	.zero		0


//--------------------- .nv.global                --------------------------
	.section	.nv.global,"aw",@nobits
.nv.global:
	.type		_ZN39_INTERNAL_1e5ba8c5_4_k_cu_c81057c0_73404cute1_E,@object
	.size		_ZN39_INTERNAL_1e5ba8c5_4_k_cu_c81057c0_73404cute1_E,(_ZN39_INTERNAL_1e5ba8c5_4_k_cu_c81057c0_73404cuda3std3__45__cpo6cbeginE - _ZN39_INTERNAL_1e5ba8c5_4_k_cu_c81057c0_73404cute1_E)
_ZN39_INTERNAL_1e5ba8c5_4_k_cu_c81057c0_73404cute1_E:
	.zero		1
	.type		_ZN39_INTERNAL_1e5ba8c5_4_k_cu_c81057c0_73404cuda3std3__45__cpo6cbeginE,@object
	.size		_ZN39_INTERNAL_1e5ba8c5_4_k_cu_c81057c0_73404cuda3std3__45__cpo6cbeginE,(_ZN39_INTERNAL_1e5ba8c5_4_k_cu_c81057c0_73404cuda3std3__48in_placeE - _ZN39_INTERNAL_1e5ba8c5_4_k_cu_c81057c0_73404cuda3std3__45__cpo6cbeginE)
_ZN39_INTERNAL_1e5ba8c5_4_k_cu_c81057c0_73404cuda3std3__45__cpo6cbeginE:
	.zero		1
	.type		_ZN39_INTERNAL_1e5ba8c5_4_k_cu_c81057c0_73404cuda3std3__48in_placeE,@object
	.size		_ZN39_INTERNAL_1e5ba8c5_4_k_cu_c81057c0_73404cuda3std3__48in_placeE,(_ZN39_INTERNAL_1e5ba8c5_4_k_cu_c81057c0_73404cuda3std6ranges3__45__cpo9iter_moveE - _ZN39_INTERNAL_1e5ba8c5_4_k_cu_c81057c0_73404cuda3std3__48in_placeE)
_ZN39_INTERNAL_1e5ba8c5_4_k_cu_c81057c0_73404cuda3std3__48in_placeE:
	.zero		1
	.type		_ZN39_INTERNAL_1e5ba8c5_4_k_cu_c81057c0_73404cuda3std6ranges3__45__cpo9iter_moveE,@object
	.size		_ZN39_INTERNAL_1e5ba8c5_4_k_cu_c81057c0_73404cuda3std6ranges3__45__cpo9iter_moveE,(_ZN39_INTERNAL_1e5ba8c5_4_k_cu_c81057c0_73404cuda3std3__45__cpo5beginE - _ZN39_INTERNAL_1e5ba8c5_4_k_cu_c81057c0_73404cuda3std6ranges3__45__cpo9iter_moveE)
_ZN39_INTERNAL_1e5ba8c5_4_k_cu_c81057c0_73404cuda3std6ranges3__45__cpo9iter_moveE:
	.zero		1
	.type		_ZN39_INTERNAL_1e5ba8c5_4_k_cu_c81057c0_73404cuda3std3__45__cpo5beginE,@object
	.size		_ZN39_INTERNAL_1e5ba8c5_4_k_cu_c81057c0_73404cuda3std3__45__cpo5beginE,(_ZN39_INTERNAL_1e5ba8c5_4_k_cu_c81057c0_73404cuda3std3__441_GLOBAL__N__1e5ba8c5_4_k_cu_c81057c0_73406ignoreE - _ZN39_INTERNAL_1e5ba8c5_4_k_cu_c81057c0_73404cuda3std3__45__cpo5beginE)
_ZN39_INTERNAL_1e5ba8c5_4_k_cu_c81057c0_73404cuda3std3__45__cpo5beginE:
	.zero		1
	.type		_ZN39_INTERNAL_1e5ba8c5_4_k_cu_c81057c0_73404cuda3std3__441_GLOBAL__N__1e5ba8c5_4_k_cu_c81057c0_73406ignoreE,@object
	.size		_ZN39_INTERNAL_1e5ba8c5_4_k_cu_c81057c0_73404cuda3std3__441_GLOBAL__N__1e5ba8c5_4_k_cu_c81057c0_73406ignoreE,(_ZN39_INTERNAL_1e5ba8c5_4_k_cu_c81057c0_73404cute7productE - _ZN39_INTERNAL_1e5ba8c5_4_k_cu_c81057c0_73404cuda3std3__441_GLOBAL__N__1e5ba8c5_4_k_cu_c81057c0_73406ignoreE)
_ZN39_INTERNAL_1e5ba8c5_4_k_cu_c81057c0_73404cuda3std3__441_GLOBAL__N__1e5ba8c5_4_k_cu_c81057c0_73406ignoreE:
	.zero		1
	.type		_ZN39_INTERNAL_1e5ba8c5_4_k_cu_c81057c0_73404cute7productE,@object
	.size		_ZN39_INTERNAL_1e5ba8c5_4_k_cu_c81057c0_73404cute7productE,(_ZN39_INTERNAL_1e5ba8c5_4_k_cu_c81057c0_73404cuda3std3__45__cpo3endE - _ZN39_INTERNAL_1e5ba8c5_4_k_cu_c81057c0_73404cute7productE)
_ZN39_INTERNAL_1e5ba8c5_4_k_cu_c81057c0_73404cute7productE:
	.zero		1
	.type		_ZN39_INTERNAL_1e5ba8c5_4_k_cu_c81057c0_73404cuda3std3__45__cpo3endE,@object
	.size		_ZN39_INTERNAL_1e5ba8c5_4_k_cu_c81057c0_73404cuda3std3__45__cpo3endE,(_ZN39_INTERNAL_1e5ba8c5_4_k_cu_c81057c0_73404cuda3std3__419piecewise_constructE - _ZN39_INTERNAL_1e5ba8c5_4_k_cu_c81057c0_73404cuda3std3__45__cpo3endE)
_ZN39_INTERNAL_1e5ba8c5_4_k_cu_c81057c0_73404cuda3std3__45__cpo3endE:
	.zero		1
	.type		_ZN39_INTERNAL_1e5ba8c5_4_k_cu_c81057c0_73404cuda3std3__419piecewise_constructE,@object
	.size		_ZN39_INTERNAL_1e5ba8c5_4_k_cu_c81057c0_73404cuda3std3__419piecewise_constructE,(_ZN39_INTERNAL_1e5ba8c5_4_k_cu_c81057c0_73404cuda3std3__45__cpo4cendE - _ZN39_INTERNAL_1e5ba8c5_4_k_cu_c81057c0_73404cuda3std3__419piecewise_constructE)
_ZN39_INTERNAL_1e5ba8c5_4_k_cu_c81057c0_73404cuda3std3__419piecewise_constructE:
	.zero		1
	.type		_ZN39_INTERNAL_1e5ba8c5_4_k_cu_c81057c0_73404cuda3std3__45__cpo4cendE,@object
	.size		_ZN39_INTERNAL_1e5ba8c5_4_k_cu_c81057c0_73404cuda3std3__45__cpo4cendE,(_ZN39_INTERNAL_1e5ba8c5_4_k_cu_c81057c0_73404cuda3std6ranges3__45__cpo4swapE - _ZN39_INTERNAL_1e5ba8c5_4_k_cu_c81057c0_73404cuda3std3__45__cpo4cendE)
_ZN39_INTERNAL_1e5ba8c5_4_k_cu_c81057c0_73404cuda3std3__45__cpo4cendE:
	.zero		1
	.type		_ZN39_INTERNAL_1e5ba8c5_4_k_cu_c81057c0_73404cuda3std6ranges3__45__cpo4swapE,@object
	.size		_ZN39_INTERNAL_1e5ba8c5_4_k_cu_c81057c0_73404cuda3std6ranges3__45__cpo4swapE,(.L_8 - _ZN39_INTERNAL_1e5ba8c5_4_k_cu_c81057c0_73404cuda3std6ranges3__45__cpo4swapE)
_ZN39_INTERNAL_1e5ba8c5_4_k_cu_c81057c0_73404cuda3std6ranges3__45__cpo4swapE:
	.zero		1
.L_8:


//--------------------- .nv.constant0._ZN7cutlass13device_kernelINS_4gemm6kernel13GemmUniversalIN4cute5tupleIJiiiiEEENS1_10collective13CollectiveMmaINS1_34MainloopSm90TmaGmmaWarpSpecializedILi4ENS5_IJNS4_1CILi2EEENSA_ILi1EEESC_EEENS1_35KernelTmaWarpSpecializedCooperativeEEENS5_IJNSA_ILi256EEENSA_ILi128EEENSA_ILi64EEEEEEaNS5_IJlSC_lEEEaSK_NS4_8TiledMMAINS4_8MMA_AtomIJNS4_4SM904GMMA27MMA_64x128x32_S32S8S8_SS_TNEEEENS4_6LayoutISD_NS5_IJSC_NSA_ILi0EEESS_EEEEENS5_IJNS4_10UnderscoreESV_SV_EEEEENS4_13SM90_TMA_LOADENS4_14ComposedLayoutINS4_7SwizzleILi2ELi4ELi3EEENS4_18smem_ptr_flag_bitsILi8EEENSR_INS5_IJNSA_ILi8EEESI_EEENS5_IJSI_SC_EEEEEEEvNS4_8identityENS4_23SM90_TMA_LOAD_MULTICASTES18_vS19_EENS_8epilogue10collective6detail29Sm90TmaWarpSpecializedAdapterINS1D_15DefaultEpilogueIaSK_SK_NS1C_6thread17LinearCombinationIaLi1EiiLNS1H_9ScaleType4KindE0ELNS_15FloatRoundStyleE2EaEENS1_15EpilogueDefaultEEEEEvvEEEEvNT_6ParamsE --------------------------
	.section	.nv.constant0._ZN7cutlass13device_kernelINS_4gemm6kernel13GemmUniversalIN4cute5tupleIJiiiiEEENS1_10collective13CollectiveMmaINS1_34MainloopSm90TmaGmmaWarpSpecializedILi4ENS5_IJNS4_1CILi2EEENSA_ILi1EEESC_EEENS1_35KernelTmaWarpSpecializedCooperativeEEENS5_IJNSA_ILi256EEENSA_ILi128EEENSA_ILi64EEEEEEaNS5_IJlSC_lEEEaSK_NS4_8TiledMMAINS4_8MMA_AtomIJNS4_4SM904GMMA27MMA_64x128x32_S32S8S8_SS_TNEEEENS4_6LayoutISD_NS5_IJSC_NSA_ILi0EEESS_EEEEENS5_IJNS4_10UnderscoreESV_SV_EEEEENS4_13SM90_TMA_LOADENS4_14ComposedLayoutINS4_7SwizzleILi2ELi4ELi3EEENS4_18smem_ptr_flag_bitsILi8EEENSR_INS5_IJNSA_ILi8EEESI_EEENS5_IJSI_SC_EEEEEEEvNS4_8identityENS4_23SM90_TMA_LOAD_MULTICASTES18_vS19_EENS_8epilogue10collective6detail29Sm90TmaWarpSpecializedAdapterINS1D_15DefaultEpilogueIaSK_SK_NS1C_6thread17LinearCombinationIaLi1EiiLNS1H_9ScaleType4KindE0ELNS_15FloatRoundStyleE2EaEENS1_15EpilogueDefaultEEEEEvvEEEEvNT_6ParamsE,"a",@progbits
	.sectionflags	@""
	.align	4
.nv.constant0._ZN7cutlass13device_kernelINS_4gemm6kernel13GemmUniversalIN4cute5tupleIJiiiiEEENS1_10collective13CollectiveMmaINS1_34MainloopSm90TmaGmmaWarpSpecializedILi4ENS5_IJNS4_1CILi2EEENSA_ILi1EEESC_EEENS1_35KernelTmaWarpSpecializedCooperativeEEENS5_IJNSA_ILi256EEENSA_ILi128EEENSA_ILi64EEEEEEaNS5_IJlSC_lEEEaSK_NS4_8TiledMMAINS4_8MMA_AtomIJNS4_4SM904GMMA27MMA_64x128x32_S32S8S8_SS_TNEEEENS4_6LayoutISD_NS5_IJSC_NSA_ILi0EEESS_EEEEENS5_IJNS4_10UnderscoreESV_SV_EEEEENS4_13SM90_TMA_LOADENS4_14ComposedLayoutINS4_7SwizzleILi2ELi4ELi3EEENS4_18smem_ptr_flag_bitsILi8EEENSR_INS5_IJNSA_ILi8EEESI_EEENS5_IJSI_SC_EEEEEEEvNS4_8identityENS4_23SM90_TMA_LOAD_MULTICASTES18_vS19_EENS_8epilogue10collective6detail29Sm90TmaWarpSpecializedAdapterINS1D_15DefaultEpilogueIaSK_SK_NS1C_6thread17LinearCombinationIaLi1EiiLNS1H_9ScaleType4KindE0ELNS_15FloatRoundStyleE2EaEENS1_15EpilogueDefaultEEEEEvvEEEEvNT_6ParamsE:
	.zero		1664


//--------------------- SYMBOLS --------------------------

	.type		.nv.reservedSmem.offset0,@object
	.size		.nv.reservedSmem.offset0,0x4
	.type		__assertfail,@function
